//
// Generated by NVIDIA NVVM Compiler
//
// Compiler Build ID: CL-36424714
// Cuda compilation tools, release 13.0, V13.0.88
// Based on NVVM 20.0.0
//

.version 9.0
.target sm_100
.address_size 64

	// .globl	_Z16init_environmentPfS_P17curandStateXORWOWj
.global .align 4 .b8 precalc_xorwow_matrix[102400];
.global .align 4 .b8 precalc_xorwow_offset_matrix[102400];
.global .align 4 .b8 mrg32k3aM1[2304];
.global .align 4 .b8 mrg32k3aM2[2304];
.global .align 4 .b8 mrg32k3aM1SubSeq[2016];
.global .align 4 .b8 mrg32k3aM2SubSeq[2016];
.global .align 4 .b8 mrg32k3aM1Seq[2304];
.global .align 4 .b8 mrg32k3aM2Seq[2304];
.const .align 8 .b8 __cr_lgamma_table[72];

.visible .entry _Z16init_environmentPfS_P17curandStateXORWOWj(
	.param .u64 .ptr .align 1 _Z16init_environmentPfS_P17curandStateXORWOWj_param_0,
	.param .u64 .ptr .align 1 _Z16init_environmentPfS_P17curandStateXORWOWj_param_1,
	.param .u64 .ptr .align 1 _Z16init_environmentPfS_P17curandStateXORWOWj_param_2,
	.param .u32 _Z16init_environmentPfS_P17curandStateXORWOWj_param_3
)
{
	.reg .pred 	%p<35>;
	.reg .b32 	%r<560>;
	.reg .b32 	%f<31>;
	.reg .b64 	%rd<25>;

	ld.param.u64 	%rd8, [_Z16init_environmentPfS_P17curandStateXORWOWj_param_0];
	ld.param.u64 	%rd9, [_Z16init_environmentPfS_P17curandStateXORWOWj_param_1];
	ld.param.u64 	%rd10, [_Z16init_environmentPfS_P17curandStateXORWOWj_param_2];
	ld.param.u32 	%r183, [_Z16init_environmentPfS_P17curandStateXORWOWj_param_3];
	mov.u32 	%r184, %ctaid.x;
	mov.u32 	%r185, %ntid.x;
	mov.u32 	%r186, %tid.x;
	mad.lo.s32 	%r1, %r184, %r185, %r186;
	setp.gt.s32 	%p1, %r1, 999;
	@%p1 bra 	$L__BB0_44;
	cvta.to.global.u64 	%rd11, %rd10;
	cvt.s64.s32 	%rd24, %r1;
	mul.wide.s32 	%rd12, %r1, 48;
	add.s64 	%rd2, %rd11, %rd12;
	xor.b32  	%r187, %r183, -1429050551;
	mul.lo.s32 	%r188, %r187, 1099087573;
	add.s32 	%r189, %r188, -638133224;
	add.s32 	%r190, %r188, 123456789;
	st.global.v2.u32 	[%rd2], {%r189, %r190};
	xor.b32  	%r191, %r188, 362436069;
	mov.b32 	%r192, -123459836;
	st.global.v2.u32 	[%rd2+8], {%r191, %r192};
	add.s32 	%r193, %r188, 5783321;
	mov.b32 	%r194, -589760388;
	st.global.v2.u32 	[%rd2+16], {%r194, %r193};
	setp.eq.s32 	%p2, %r1, 0;
	@%p2 bra 	$L__BB0_43;
	mov.b32 	%r466, 0;
	mov.u64 	%rd14, precalc_xorwow_matrix;
$L__BB0_3:
	and.b64  	%rd4, %rd24, 3;
	setp.eq.s64 	%p3, %rd4, 0;
	@%p3 bra 	$L__BB0_42;
	mul.wide.u32 	%rd13, %r466, 3200;
	add.s64 	%rd5, %rd14, %rd13;
	cvt.u32.u64 	%r3, %rd4;
	mov.b32 	%r467, 0;
$L__BB0_5:
	mov.b32 	%r480, 0;
	mov.u32 	%r481, %r480;
	mov.u32 	%r482, %r480;
	mov.u32 	%r483, %r480;
	mov.u32 	%r484, %r480;
	mov.u32 	%r473, %r480;
$L__BB0_6:
	mul.wide.u32 	%rd15, %r473, 4;
	add.s64 	%rd16, %rd2, %rd15;
	ld.global.u32 	%r11, [%rd16+4];
	shl.b32 	%r12, %r473, 5;
	mov.b32 	%r479, 0;
$L__BB0_7:
	.pragma "nounroll";
	shr.u32 	%r199, %r11, %r479;
	and.b32  	%r200, %r199, 1;
	setp.eq.b32 	%p4, %r200, 1;
	not.pred 	%p5, %p4;
	add.s32 	%r201, %r12, %r479;
	mul.lo.s32 	%r202, %r201, 5;
	mul.wide.u32 	%rd17, %r202, 4;
	add.s64 	%rd6, %rd5, %rd17;
	@%p5 bra 	$L__BB0_9;
	ld.global.u32 	%r203, [%rd6];
	xor.b32  	%r484, %r484, %r203;
	ld.global.u32 	%r204, [%rd6+4];
	xor.b32  	%r483, %r483, %r204;
	ld.global.u32 	%r205, [%rd6+8];
	xor.b32  	%r482, %r482, %r205;
	ld.global.u32 	%r206, [%rd6+12];
	xor.b32  	%r481, %r481, %r206;
	ld.global.u32 	%r207, [%rd6+16];
	xor.b32  	%r480, %r480, %r207;
$L__BB0_9:
	and.b32  	%r209, %r199, 2;
	setp.eq.s32 	%p6, %r209, 0;
	@%p6 bra 	$L__BB0_11;
	ld.global.u32 	%r210, [%rd6+20];
	xor.b32  	%r484, %r484, %r210;
	ld.global.u32 	%r211, [%rd6+24];
	xor.b32  	%r483, %r483, %r211;
	ld.global.u32 	%r212, [%rd6+28];
	xor.b32  	%r482, %r482, %r212;
	ld.global.u32 	%r213, [%rd6+32];
	xor.b32  	%r481, %r481, %r213;
	ld.global.u32 	%r214, [%rd6+36];
	xor.b32  	%r480, %r480, %r214;
$L__BB0_11:
	and.b32  	%r216, %r199, 4;
	setp.eq.s32 	%p7, %r216, 0;
	@%p7 bra 	$L__BB0_13;
	ld.global.u32 	%r217, [%rd6+40];
	xor.b32  	%r484, %r484, %r217;
	ld.global.u32 	%r218, [%rd6+44];
	xor.b32  	%r483, %r483, %r218;
	ld.global.u32 	%r219, [%rd6+48];
	xor.b32  	%r482, %r482, %r219;
	ld.global.u32 	%r220, [%rd6+52];
	xor.b32  	%r481, %r481, %r220;
	ld.global.u32 	%r221, [%rd6+56];
	xor.b32  	%r480, %r480, %r221;
$L__BB0_13:
	and.b32  	%r223, %r199, 8;
	setp.eq.s32 	%p8, %r223, 0;
	@%p8 bra 	$L__BB0_15;
	ld.global.u32 	%r224, [%rd6+60];
	xor.b32  	%r484, %r484, %r224;
	ld.global.u32 	%r225, [%rd6+64];
	xor.b32  	%r483, %r483, %r225;
	ld.global.u32 	%r226, [%rd6+68];
	xor.b32  	%r482, %r482, %r226;
	ld.global.u32 	%r227, [%rd6+72];
	xor.b32  	%r481, %r481, %r227;
	ld.global.u32 	%r228, [%rd6+76];
	xor.b32  	%r480, %r480, %r228;
$L__BB0_15:
	and.b32  	%r230, %r199, 16;
	setp.eq.s32 	%p9, %r230, 0;
	@%p9 bra 	$L__BB0_17;
	ld.global.u32 	%r231, [%rd6+80];
	xor.b32  	%r484, %r484, %r231;
	ld.global.u32 	%r232, [%rd6+84];
	xor.b32  	%r483, %r483, %r232;
	ld.global.u32 	%r233, [%rd6+88];
	xor.b32  	%r482, %r482, %r233;
	ld.global.u32 	%r234, [%rd6+92];
	xor.b32  	%r481, %r481, %r234;
	ld.global.u32 	%r235, [%rd6+96];
	xor.b32  	%r480, %r480, %r235;
$L__BB0_17:
	and.b32  	%r237, %r199, 32;
	setp.eq.s32 	%p10, %r237, 0;
	@%p10 bra 	$L__BB0_19;
	ld.global.u32 	%r238, [%rd6+100];
	xor.b32  	%r484, %r484, %r238;
	ld.global.u32 	%r239, [%rd6+104];
	xor.b32  	%r483, %r483, %r239;
	ld.global.u32 	%r240, [%rd6+108];
	xor.b32  	%r482, %r482, %r240;
	ld.global.u32 	%r241, [%rd6+112];
	xor.b32  	%r481, %r481, %r241;
	ld.global.u32 	%r242, [%rd6+116];
	xor.b32  	%r480, %r480, %r242;
$L__BB0_19:
	and.b32  	%r244, %r199, 64;
	setp.eq.s32 	%p11, %r244, 0;
	@%p11 bra 	$L__BB0_21;
	ld.global.u32 	%r245, [%rd6+120];
	xor.b32  	%r484, %r484, %r245;
	ld.global.u32 	%r246, [%rd6+124];
	xor.b32  	%r483, %r483, %r246;
	ld.global.u32 	%r247, [%rd6+128];
	xor.b32  	%r482, %r482, %r247;
	ld.global.u32 	%r248, [%rd6+132];
	xor.b32  	%r481, %r481, %r248;
	ld.global.u32 	%r249, [%rd6+136];
	xor.b32  	%r480, %r480, %r249;
$L__BB0_21:
	and.b32  	%r251, %r199, 128;
	setp.eq.s32 	%p12, %r251, 0;
	@%p12 bra 	$L__BB0_23;
	ld.global.u32 	%r252, [%rd6+140];
	xor.b32  	%r484, %r484, %r252;
	ld.global.u32 	%r253, [%rd6+144];
	xor.b32  	%r483, %r483, %r253;
	ld.global.u32 	%r254, [%rd6+148];
	xor.b32  	%r482, %r482, %r254;
	ld.global.u32 	%r255, [%rd6+152];
	xor.b32  	%r481, %r481, %r255;
	ld.global.u32 	%r256, [%rd6+156];
	xor.b32  	%r480, %r480, %r256;
$L__BB0_23:
	and.b32  	%r258, %r199, 256;
	setp.eq.s32 	%p13, %r258, 0;
	@%p13 bra 	$L__BB0_25;
	ld.global.u32 	%r259, [%rd6+160];
	xor.b32  	%r484, %r484, %r259;
	ld.global.u32 	%r260, [%rd6+164];
	xor.b32  	%r483, %r483, %r260;
	ld.global.u32 	%r261, [%rd6+168];
	xor.b32  	%r482, %r482, %r261;
	ld.global.u32 	%r262, [%rd6+172];
	xor.b32  	%r481, %r481, %r262;
	ld.global.u32 	%r263, [%rd6+176];
	xor.b32  	%r480, %r480, %r263;
$L__BB0_25:
	and.b32  	%r265, %r199, 512;
	setp.eq.s32 	%p14, %r265, 0;
	@%p14 bra 	$L__BB0_27;
	ld.global.u32 	%r266, [%rd6+180];
	xor.b32  	%r484, %r484, %r266;
	ld.global.u32 	%r267, [%rd6+184];
	xor.b32  	%r483, %r483, %r267;
	ld.global.u32 	%r268, [%rd6+188];
	xor.b32  	%r482, %r482, %r268;
	ld.global.u32 	%r269, [%rd6+192];
	xor.b32  	%r481, %r481, %r269;
	ld.global.u32 	%r270, [%rd6+196];
	xor.b32  	%r480, %r480, %r270;
$L__BB0_27:
	and.b32  	%r272, %r199, 1024;
	setp.eq.s32 	%p15, %r272, 0;
	@%p15 bra 	$L__BB0_29;
	ld.global.u32 	%r273, [%rd6+200];
	xor.b32  	%r484, %r484, %r273;
	ld.global.u32 	%r274, [%rd6+204];
	xor.b32  	%r483, %r483, %r274;
	ld.global.u32 	%r275, [%rd6+208];
	xor.b32  	%r482, %r482, %r275;
	ld.global.u32 	%r276, [%rd6+212];
	xor.b32  	%r481, %r481, %r276;
	ld.global.u32 	%r277, [%rd6+216];
	xor.b32  	%r480, %r480, %r277;
$L__BB0_29:
	and.b32  	%r279, %r199, 2048;
	setp.eq.s32 	%p16, %r279, 0;
	@%p16 bra 	$L__BB0_31;
	ld.global.u32 	%r280, [%rd6+220];
	xor.b32  	%r484, %r484, %r280;
	ld.global.u32 	%r281, [%rd6+224];
	xor.b32  	%r483, %r483, %r281;
	ld.global.u32 	%r282, [%rd6+228];
	xor.b32  	%r482, %r482, %r282;
	ld.global.u32 	%r283, [%rd6+232];
	xor.b32  	%r481, %r481, %r283;
	ld.global.u32 	%r284, [%rd6+236];
	xor.b32  	%r480, %r480, %r284;
$L__BB0_31:
	and.b32  	%r286, %r199, 4096;
	setp.eq.s32 	%p17, %r286, 0;
	@%p17 bra 	$L__BB0_33;
	ld.global.u32 	%r287, [%rd6+240];
	xor.b32  	%r484, %r484, %r287;
	ld.global.u32 	%r288, [%rd6+244];
	xor.b32  	%r483, %r483, %r288;
	ld.global.u32 	%r289, [%rd6+248];
	xor.b32  	%r482, %r482, %r289;
	ld.global.u32 	%r290, [%rd6+252];
	xor.b32  	%r481, %r481, %r290;
	ld.global.u32 	%r291, [%rd6+256];
	xor.b32  	%r480, %r480, %r291;
$L__BB0_33:
	and.b32  	%r293, %r199, 8192;
	setp.eq.s32 	%p18, %r293, 0;
	@%p18 bra 	$L__BB0_35;
	ld.global.u32 	%r294, [%rd6+260];
	xor.b32  	%r484, %r484, %r294;
	ld.global.u32 	%r295, [%rd6+264];
	xor.b32  	%r483, %r483, %r295;
	ld.global.u32 	%r296, [%rd6+268];
	xor.b32  	%r482, %r482, %r296;
	ld.global.u32 	%r297, [%rd6+272];
	xor.b32  	%r481, %r481, %r297;
	ld.global.u32 	%r298, [%rd6+276];
	xor.b32  	%r480, %r480, %r298;
$L__BB0_35:
	and.b32  	%r300, %r199, 16384;
	setp.eq.s32 	%p19, %r300, 0;
	@%p19 bra 	$L__BB0_37;
	ld.global.u32 	%r301, [%rd6+280];
	xor.b32  	%r484, %r484, %r301;
	ld.global.u32 	%r302, [%rd6+284];
	xor.b32  	%r483, %r483, %r302;
	ld.global.u32 	%r303, [%rd6+288];
	xor.b32  	%r482, %r482, %r303;
	ld.global.u32 	%r304, [%rd6+292];
	xor.b32  	%r481, %r481, %r304;
	ld.global.u32 	%r305, [%rd6+296];
	xor.b32  	%r480, %r480, %r305;
$L__BB0_37:
	and.b32  	%r307, %r199, 32768;
	setp.eq.s32 	%p20, %r307, 0;
	@%p20 bra 	$L__BB0_39;
	ld.global.u32 	%r308, [%rd6+300];
	xor.b32  	%r484, %r484, %r308;
	ld.global.u32 	%r309, [%rd6+304];
	xor.b32  	%r483, %r483, %r309;
	ld.global.u32 	%r310, [%rd6+308];
	xor.b32  	%r482, %r482, %r310;
	ld.global.u32 	%r311, [%rd6+312];
	xor.b32  	%r481, %r481, %r311;
	ld.global.u32 	%r312, [%rd6+316];
	xor.b32  	%r480, %r480, %r312;
$L__BB0_39:
	add.s32 	%r479, %r479, 16;
	setp.ne.s32 	%p21, %r479, 32;
	@%p21 bra 	$L__BB0_7;
	mad.lo.s32 	%r313, %r473, -31, %r12;
	add.s32 	%r473, %r313, 1;
	setp.ne.s32 	%p22, %r473, 5;
	@%p22 bra 	$L__BB0_6;
	st.global.u32 	[%rd2+4], %r484;
	st.global.u32 	[%rd2+8], %r483;
	st.global.u32 	[%rd2+12], %r482;
	st.global.u32 	[%rd2+16], %r481;
	st.global.u32 	[%rd2+20], %r480;
	add.s32 	%r467, %r467, 1;
	setp.lt.u32 	%p23, %r467, %r3;
	@%p23 bra 	$L__BB0_5;
$L__BB0_42:
	shr.u64 	%rd7, %rd24, 2;
	add.s32 	%r466, %r466, 1;
	setp.gt.u64 	%p24, %rd24, 3;
	mov.u64 	%rd24, %rd7;
	@%p24 bra 	$L__BB0_3;
$L__BB0_43:
	mov.b32 	%r314, 0;
	st.global.v2.u32 	[%rd2+24], {%r314, %r314};
	st.global.u32 	[%rd2+32], %r314;
	mov.b64 	%rd18, 0;
	st.global.u64 	[%rd2+40], %rd18;
	mul.lo.s32 	%r315, %r1, 10;
	cvta.to.global.u64 	%rd19, %rd8;
	mul.wide.s32 	%rd20, %r315, 4;
	add.s64 	%rd21, %rd19, %rd20;
	st.global.u32 	[%rd21], %r314;
	st.global.u32 	[%rd21+4], %r314;
	st.global.u32 	[%rd21+8], %r314;
	st.global.u32 	[%rd21+12], %r314;
	st.global.u32 	[%rd21+16], %r314;
	st.global.u32 	[%rd21+20], %r314;
	st.global.u32 	[%rd21+24], %r314;
	st.global.u32 	[%rd21+28], %r314;
	st.global.u32 	[%rd21+32], %r314;
	st.global.u32 	[%rd21+36], %r314;
	ld.global.v2.u32 	{%r316, %r317}, [%rd2];
	shr.u32 	%r318, %r317, 2;
	xor.b32  	%r319, %r318, %r317;
	ld.global.v2.u32 	{%r320, %r321}, [%rd2+8];
	ld.global.v2.u32 	{%r322, %r323}, [%rd2+16];
	st.global.v2.u32 	[%rd2+8], {%r321, %r322};
	shl.b32 	%r324, %r323, 4;
	shl.b32 	%r325, %r319, 1;
	xor.b32  	%r326, %r325, %r324;
	xor.b32  	%r327, %r326, %r319;
	xor.b32  	%r328, %r327, %r323;
	st.global.v2.u32 	[%rd2+16], {%r323, %r328};
	add.s32 	%r329, %r316, 362437;
	st.global.v2.u32 	[%rd2], {%r329, %r320};
	add.s32 	%r330, %r328, %r329;
	cvt.rn.f32.u32 	%f1, %r330;
	fma.rn.f32 	%f2, %f1, 0f2F800000, 0f2F000000;
	setp.lt.f32 	%p25, %f2, 0f3E99999A;
	selp.f32 	%f3, 0f3F800000, 0f00000000, %p25;
	cvta.to.global.u64 	%rd22, %rd9;
	add.s64 	%rd23, %rd22, %rd20;
	st.global.f32 	[%rd23], %f3;
	ld.global.v2.u32 	{%r331, %r332}, [%rd2];
	shr.u32 	%r333, %r332, 2;
	xor.b32  	%r334, %r333, %r332;
	ld.global.v2.u32 	{%r335, %r336}, [%rd2+8];
	ld.global.v2.u32 	{%r337, %r338}, [%rd2+16];
	st.global.v2.u32 	[%rd2+8], {%r336, %r337};
	shl.b32 	%r339, %r338, 4;
	shl.b32 	%r340, %r334, 1;
	xor.b32  	%r341, %r340, %r339;
	xor.b32  	%r342, %r341, %r334;
	xor.b32  	%r343, %r342, %r338;
	st.global.v2.u32 	[%rd2+16], {%r338, %r343};
	add.s32 	%r344, %r331, 362437;
	st.global.v2.u32 	[%rd2], {%r344, %r335};
	add.s32 	%r345, %r343, %r344;
	cvt.rn.f32.u32 	%f4, %r345;
	fma.rn.f32 	%f5, %f4, 0f2F800000, 0f2F000000;
	setp.lt.f32 	%p26, %f5, 0f3E99999A;
	selp.f32 	%f6, 0f3F800000, 0f00000000, %p26;
	st.global.f32 	[%rd23+4], %f6;
	ld.global.v2.u32 	{%r346, %r347}, [%rd2];
	shr.u32 	%r348, %r347, 2;
	xor.b32  	%r349, %r348, %r347;
	ld.global.v2.u32 	{%r350, %r351}, [%rd2+8];
	ld.global.v2.u32 	{%r352, %r353}, [%rd2+16];
	st.global.v2.u32 	[%rd2+8], {%r351, %r352};
	shl.b32 	%r354, %r353, 4;
	shl.b32 	%r355, %r349, 1;
	xor.b32  	%r356, %r355, %r354;
	xor.b32  	%r357, %r356, %r349;
	xor.b32  	%r358, %r357, %r353;
	st.global.v2.u32 	[%rd2+16], {%r353, %r358};
	add.s32 	%r359, %r346, 362437;
	st.global.v2.u32 	[%rd2], {%r359, %r350};
	add.s32 	%r360, %r358, %r359;
	cvt.rn.f32.u32 	%f7, %r360;
	fma.rn.f32 	%f8, %f7, 0f2F800000, 0f2F000000;
	setp.lt.f32 	%p27, %f8, 0f3E99999A;
	selp.f32 	%f9, 0f3F800000, 0f00000000, %p27;
	st.global.f32 	[%rd23+8], %f9;
	ld.global.v2.u32 	{%r361, %r362}, [%rd2];
	shr.u32 	%r363, %r362, 2;
	xor.b32  	%r364, %r363, %r362;
	ld.global.v2.u32 	{%r365, %r366}, [%rd2+8];
	ld.global.v2.u32 	{%r367, %r368}, [%rd2+16];
	st.global.v2.u32 	[%rd2+8], {%r366, %r367};
	shl.b32 	%r369, %r368, 4;
	shl.b32 	%r370, %r364, 1;
	xor.b32  	%r371, %r370, %r369;
	xor.b32  	%r372, %r371, %r364;
	xor.b32  	%r373, %r372, %r368;
	st.global.v2.u32 	[%rd2+16], {%r368, %r373};
	add.s32 	%r374, %r361, 362437;
	st.global.v2.u32 	[%rd2], {%r374, %r365};
	add.s32 	%r375, %r373, %r374;
	cvt.rn.f32.u32 	%f10, %r375;
	fma.rn.f32 	%f11, %f10, 0f2F800000, 0f2F000000;
	setp.lt.f32 	%p28, %f11, 0f3E99999A;
	selp.f32 	%f12, 0f3F800000, 0f00000000, %p28;
	st.global.f32 	[%rd23+12], %f12;
	ld.global.v2.u32 	{%r376, %r377}, [%rd2];
	shr.u32 	%r378, %r377, 2;
	xor.b32  	%r379, %r378, %r377;
	ld.global.v2.u32 	{%r380, %r381}, [%rd2+8];
	ld.global.v2.u32 	{%r382, %r383}, [%rd2+16];
	st.global.v2.u32 	[%rd2+8], {%r381, %r382};
	shl.b32 	%r384, %r383, 4;
	shl.b32 	%r385, %r379, 1;
	xor.b32  	%r386, %r385, %r384;
	xor.b32  	%r387, %r386, %r379;
	xor.b32  	%r388, %r387, %r383;
	st.global.v2.u32 	[%rd2+16], {%r383, %r388};
	add.s32 	%r389, %r376, 362437;
	st.global.v2.u32 	[%rd2], {%r389, %r380};
	add.s32 	%r390, %r388, %r389;
	cvt.rn.f32.u32 	%f13, %r390;
	fma.rn.f32 	%f14, %f13, 0f2F800000, 0f2F000000;
	setp.lt.f32 	%p29, %f14, 0f3E99999A;
	selp.f32 	%f15, 0f3F800000, 0f00000000, %p29;
	st.global.f32 	[%rd23+16], %f15;
	ld.global.v2.u32 	{%r391, %r392}, [%rd2];
	shr.u32 	%r393, %r392, 2;
	xor.b32  	%r394, %r393, %r392;
	ld.global.v2.u32 	{%r395, %r396}, [%rd2+8];
	ld.global.v2.u32 	{%r397, %r398}, [%rd2+16];
	st.global.v2.u32 	[%rd2+8], {%r396, %r397};
	shl.b32 	%r399, %r398, 4;
	shl.b32 	%r400, %r394, 1;
	xor.b32  	%r401, %r400, %r399;
	xor.b32  	%r402, %r401, %r394;
	xor.b32  	%r403, %r402, %r398;
	st.global.v2.u32 	[%rd2+16], {%r398, %r403};
	add.s32 	%r404, %r391, 362437;
	st.global.v2.u32 	[%rd2], {%r404, %r395};
	add.s32 	%r405, %r403, %r404;
	cvt.rn.f32.u32 	%f16, %r405;
	fma.rn.f32 	%f17, %f16, 0f2F800000, 0f2F000000;
	setp.lt.f32 	%p30, %f17, 0f3E99999A;
	selp.f32 	%f18, 0f3F800000, 0f00000000, %p30;
	st.global.f32 	[%rd23+20], %f18;
	ld.global.v2.u32 	{%r406, %r407}, [%rd2];
	shr.u32 	%r408, %r407, 2;
	xor.b32  	%r409, %r408, %r407;
	ld.global.v2.u32 	{%r410, %r411}, [%rd2+8];
	ld.global.v2.u32 	{%r412, %r413}, [%rd2+16];
	st.global.v2.u32 	[%rd2+8], {%r411, %r412};
	shl.b32 	%r414, %r413, 4;
	shl.b32 	%r415, %r409, 1;
	xor.b32  	%r416, %r415, %r414;
	xor.b32  	%r417, %r416, %r409;
	xor.b32  	%r418, %r417, %r413;
	st.global.v2.u32 	[%rd2+16], {%r413, %r418};
	add.s32 	%r419, %r406, 362437;
	st.global.v2.u32 	[%rd2], {%r419, %r410};
	add.s32 	%r420, %r418, %r419;
	cvt.rn.f32.u32 	%f19, %r420;
	fma.rn.f32 	%f20, %f19, 0f2F800000, 0f2F000000;
	setp.lt.f32 	%p31, %f20, 0f3E99999A;
	selp.f32 	%f21, 0f3F800000, 0f00000000, %p31;
	st.global.f32 	[%rd23+24], %f21;
	ld.global.v2.u32 	{%r421, %r422}, [%rd2];
	shr.u32 	%r423, %r422, 2;
	xor.b32  	%r424, %r423, %r422;
	ld.global.v2.u32 	{%r425, %r426}, [%rd2+8];
	ld.global.v2.u32 	{%r427, %r428}, [%rd2+16];
	st.global.v2.u32 	[%rd2+8], {%r426, %r427};
	shl.b32 	%r429, %r428, 4;
	shl.b32 	%r430, %r424, 1;
	xor.b32  	%r431, %r430, %r429;
	xor.b32  	%r432, %r431, %r424;
	xor.b32  	%r433, %r432, %r428;
	st.global.v2.u32 	[%rd2+16], {%r428, %r433};
	add.s32 	%r434, %r421, 362437;
	st.global.v2.u32 	[%rd2], {%r434, %r425};
	add.s32 	%r435, %r433, %r434;
	cvt.rn.f32.u32 	%f22, %r435;
	fma.rn.f32 	%f23, %f22, 0f2F800000, 0f2F000000;
	setp.lt.f32 	%p32, %f23, 0f3E99999A;
	selp.f32 	%f24, 0f3F800000, 0f00000000, %p32;
	st.global.f32 	[%rd23+28], %f24;
	ld.global.v2.u32 	{%r436, %r437}, [%rd2];
	shr.u32 	%r438, %r437, 2;
	xor.b32  	%r439, %r438, %r437;
	ld.global.v2.u32 	{%r440, %r441}, [%rd2+8];
	ld.global.v2.u32 	{%r442, %r443}, [%rd2+16];
	st.global.v2.u32 	[%rd2+8], {%r441, %r442};
	shl.b32 	%r444, %r443, 4;
	shl.b32 	%r445, %r439, 1;
	xor.b32  	%r446, %r445, %r444;
	xor.b32  	%r447, %r446, %r439;
	xor.b32  	%r448, %r447, %r443;
	st.global.v2.u32 	[%rd2+16], {%r443, %r448};
	add.s32 	%r449, %r436, 362437;
	st.global.v2.u32 	[%rd2], {%r449, %r440};
	add.s32 	%r450, %r448, %r449;
	cvt.rn.f32.u32 	%f25, %r450;
	fma.rn.f32 	%f26, %f25, 0f2F800000, 0f2F000000;
	setp.lt.f32 	%p33, %f26, 0f3E99999A;
	selp.f32 	%f27, 0f3F800000, 0f00000000, %p33;
	st.global.f32 	[%rd23+32], %f27;
	ld.global.v2.u32 	{%r451, %r452}, [%rd2];
	shr.u32 	%r453, %r452, 2;
	xor.b32  	%r454, %r453, %r452;
	ld.global.v2.u32 	{%r455, %r456}, [%rd2+8];
	ld.global.v2.u32 	{%r457, %r458}, [%rd2+16];
	st.global.v2.u32 	[%rd2+8], {%r456, %r457};
	shl.b32 	%r459, %r458, 4;
	shl.b32 	%r460, %r454, 1;
	xor.b32  	%r461, %r460, %r459;
	xor.b32  	%r462, %r461, %r454;
	xor.b32  	%r463, %r462, %r458;
	st.global.v2.u32 	[%rd2+16], {%r458, %r463};
	add.s32 	%r464, %r451, 362437;
	st.global.v2.u32 	[%rd2], {%r464, %r455};
	add.s32 	%r465, %r463, %r464;
	cvt.rn.f32.u32 	%f28, %r465;
	fma.rn.f32 	%f29, %f28, 0f2F800000, 0f2F000000;
	setp.lt.f32 	%p34, %f29, 0f3E99999A;
	selp.f32 	%f30, 0f3F800000, 0f00000000, %p34;
	st.global.f32 	[%rd23+36], %f30;
$L__BB0_44:
	ret;

}
	// .globl	_Z15q_learning_stepPfS_P17curandStateXORWOWi
.visible .entry _Z15q_learning_stepPfS_P17curandStateXORWOWi(
	.param .u64 .ptr .align 1 _Z15q_learning_stepPfS_P17curandStateXORWOWi_param_0,
	.param .u64 .ptr .align 1 _Z15q_learning_stepPfS_P17curandStateXORWOWi_param_1,
	.param .u64 .ptr .align 1 _Z15q_learning_stepPfS_P17curandStateXORWOWi_param_2,
	.param .u32 _Z15q_learning_stepPfS_P17curandStateXORWOWi_param_3
)
{
	.reg .pred 	%p<21>;
	.reg .b32 	%r<48>;
	.reg .b32 	%f<47>;
	.reg .b64 	%rd<17>;

	ld.param.u64 	%rd5, [_Z15q_learning_stepPfS_P17curandStateXORWOWi_param_0];
	ld.param.u64 	%rd3, [_Z15q_learning_stepPfS_P17curandStateXORWOWi_param_1];
	ld.param.u64 	%rd4, [_Z15q_learning_stepPfS_P17curandStateXORWOWi_param_2];
	cvta.to.global.u64 	%rd1, %rd5;
	mov.u32 	%r12, %ctaid.x;
	mov.u32 	%r13, %ntid.x;
	mov.u32 	%r14, %tid.x;
	mad.lo.s32 	%r1, %r12, %r13, %r14;
	setp.gt.s32 	%p1, %r1, 999;
	@%p1 bra 	$L__BB1_5;
	cvta.to.global.u64 	%rd6, %rd4;
	mul.wide.s32 	%rd7, %r1, 48;
	add.s64 	%rd2, %rd6, %rd7;
	ld.global.v2.u32 	{%r2, %r15}, [%rd2];
	shr.u32 	%r16, %r15, 2;
	xor.b32  	%r17, %r16, %r15;
	ld.global.v2.u32 	{%r3, %r4}, [%rd2+8];
	ld.global.v2.u32 	{%r6, %r7}, [%rd2+16];
	st.global.v2.u32 	[%rd2+8], {%r4, %r6};
	shl.b32 	%r18, %r7, 4;
	shl.b32 	%r19, %r17, 1;
	xor.b32  	%r20, %r19, %r18;
	xor.b32  	%r21, %r20, %r17;
	xor.b32  	%r8, %r21, %r7;
	st.global.v2.u32 	[%rd2+16], {%r7, %r8};
	add.s32 	%r22, %r2, 362437;
	st.global.v2.u32 	[%rd2], {%r22, %r3};
	add.s32 	%r23, %r8, %r22;
	cvt.rn.f32.u32 	%f1, %r23;
	fma.rn.f32 	%f2, %f1, 0f2F800000, 0f2F000000;
	setp.geu.f32 	%p2, %f2, 0f3DCCCCCD;
	@%p2 bra 	$L__BB1_3;
	shr.u32 	%r33, %r3, 2;
	xor.b32  	%r34, %r33, %r3;
	st.global.v2.u32 	[%rd2+8], {%r6, %r7};
	shl.b32 	%r35, %r8, 4;
	shl.b32 	%r36, %r34, 1;
	xor.b32  	%r37, %r36, %r35;
	xor.b32  	%r38, %r37, %r34;
	xor.b32  	%r39, %r38, %r8;
	st.global.v2.u32 	[%rd2+16], {%r8, %r39};
	add.s32 	%r40, %r2, 724874;
	st.global.v2.u32 	[%rd2], {%r40, %r4};
	add.s32 	%r41, %r39, %r40;
	mul.hi.u32 	%r42, %r41, -858993459;
	shr.u32 	%r43, %r42, 3;
	mul.lo.s32 	%r44, %r43, 10;
	sub.s32 	%r47, %r41, %r44;
	bra.uni 	$L__BB1_4;
$L__BB1_3:
	mul.lo.s32 	%r24, %r1, 10;
	mul.wide.s32 	%rd8, %r24, 4;
	add.s64 	%rd9, %rd1, %rd8;
	ld.global.f32 	%f3, [%rd9];
	max.f32 	%f4, %f3, 0fCE6E6B28;
	ld.global.f32 	%f5, [%rd9+4];
	setp.gt.f32 	%p3, %f5, %f4;
	selp.u32 	%r25, 1, 0, %p3;
	selp.f32 	%f6, %f5, %f4, %p3;
	ld.global.f32 	%f7, [%rd9+8];
	setp.gt.f32 	%p4, %f7, %f6;
	selp.b32 	%r26, 2, %r25, %p4;
	selp.f32 	%f8, %f7, %f6, %p4;
	ld.global.f32 	%f9, [%rd9+12];
	setp.gt.f32 	%p5, %f9, %f8;
	selp.b32 	%r27, 3, %r26, %p5;
	selp.f32 	%f10, %f9, %f8, %p5;
	ld.global.f32 	%f11, [%rd9+16];
	setp.gt.f32 	%p6, %f11, %f10;
	selp.b32 	%r28, 4, %r27, %p6;
	selp.f32 	%f12, %f11, %f10, %p6;
	ld.global.f32 	%f13, [%rd9+20];
	setp.gt.f32 	%p7, %f13, %f12;
	selp.b32 	%r29, 5, %r28, %p7;
	selp.f32 	%f14, %f13, %f12, %p7;
	ld.global.f32 	%f15, [%rd9+24];
	setp.gt.f32 	%p8, %f15, %f14;
	selp.b32 	%r30, 6, %r29, %p8;
	selp.f32 	%f16, %f15, %f14, %p8;
	ld.global.f32 	%f17, [%rd9+28];
	setp.gt.f32 	%p9, %f17, %f16;
	selp.b32 	%r31, 7, %r30, %p9;
	selp.f32 	%f18, %f17, %f16, %p9;
	ld.global.f32 	%f19, [%rd9+32];
	setp.gt.f32 	%p10, %f19, %f18;
	selp.b32 	%r32, 8, %r31, %p10;
	selp.f32 	%f20, %f19, %f18, %p10;
	ld.global.f32 	%f21, [%rd9+36];
	setp.gt.f32 	%p11, %f21, %f20;
	selp.b32 	%r47, 9, %r32, %p11;
$L__BB1_4:
	mul.lo.s32 	%r45, %r1, 10;
	add.s32 	%r46, %r47, %r45;
	cvta.to.global.u64 	%rd10, %rd3;
	mul.wide.s32 	%rd11, %r46, 4;
	add.s64 	%rd12, %rd10, %rd11;
	ld.global.f32 	%f22, [%rd12];
	mul.wide.s32 	%rd13, %r45, 4;
	add.s64 	%rd14, %rd1, %rd13;
	ld.global.f32 	%f23, [%rd14];
	max.f32 	%f24, %f23, 0fCE6E6B28;
	ld.global.f32 	%f25, [%rd14+4];
	setp.gt.f32 	%p12, %f25, %f24;
	selp.f32 	%f26, %f25, %f24, %p12;
	ld.global.f32 	%f27, [%rd14+8];
	setp.gt.f32 	%p13, %f27, %f26;
	selp.f32 	%f28, %f27, %f26, %p13;
	ld.global.f32 	%f29, [%rd14+12];
	setp.gt.f32 	%p14, %f29, %f28;
	selp.f32 	%f30, %f29, %f28, %p14;
	ld.global.f32 	%f31, [%rd14+16];
	setp.gt.f32 	%p15, %f31, %f30;
	selp.f32 	%f32, %f31, %f30, %p15;
	ld.global.f32 	%f33, [%rd14+20];
	setp.gt.f32 	%p16, %f33, %f32;
	selp.f32 	%f34, %f33, %f32, %p16;
	ld.global.f32 	%f35, [%rd14+24];
	setp.gt.f32 	%p17, %f35, %f34;
	selp.f32 	%f36, %f35, %f34, %p17;
	ld.global.f32 	%f37, [%rd14+28];
	setp.gt.f32 	%p18, %f37, %f36;
	selp.f32 	%f38, %f37, %f36, %p18;
	ld.global.f32 	%f39, [%rd14+32];
	setp.gt.f32 	%p19, %f39, %f38;
	selp.f32 	%f40, %f39, %f38, %p19;
	ld.global.f32 	%f41, [%rd14+36];
	setp.gt.f32 	%p20, %f41, %f40;
	selp.f32 	%f42, %f41, %f40, %p20;
	fma.rn.f32 	%f43, %f42, 0f3F666666, %f22;
	mul.wide.s32 	%rd15, %r47, 4;
	add.s64 	%rd16, %rd14, %rd15;
	ld.global.f32 	%f44, [%rd16];
	sub.f32 	%f45, %f43, %f44;
	fma.rn.f32 	%f46, %f45, 0f3DCCCCCD, %f44;
	st.global.f32 	[%rd16], %f46;
$L__BB1_5:
	ret;

}


// ===== COMPILED SASS (sm_100) =====

	.target	sm_100

	.elftype	@"ET_EXEC"


//--------------------- .note.nv.tkinfo           --------------------------
	.section	.note.nv.tkinfo,"",@"SHT_NOTE"
	.sectionflags	@"SHF_NOTE_NV_TKINFO"
	.tkinfo
        /*0018*/ 	.word	0x00000002
        /*0030*/ 	.string	""
        /*0030*/ 	.string	"ptxas"
        /*0030*/ 	.string	"Cuda compilation tools, release 13.0, V13.0.88"
        /*0030*/ 	.string	"Build cuda_13.0.r13.0/compiler.36424714_0"
        /*0030*/ 	.string	"-arch sm_100 -m 64 "



//--------------------- .note.nv.cuinfo           --------------------------
	.section	.note.nv.cuinfo,"",@"SHT_NOTE"
	.sectionflags	@"SHF_NOTE_NV_CUINFO"
        /*0018*/ 	.short	0x0002
        /*001a*/ 	.short	0x0064
        /*001c*/ 	.short	0x0082
	.zero		2


//--------------------- .nv.info                  --------------------------
	.section	.nv.info,"",@"SHT_CUDA_INFO"
	.align	4


	//----- nvinfo : EIATTR_REGCOUNT
	.align		4
        /*0000*/ 	.byte	0x04, 0x2f
        /*0002*/ 	.short	(.L_10 - .L_9)
	.align		4
.L_9:
        /*0004*/ 	.word	index@(_Z16init_environmentPfS_P17curandStateXORWOWj)
        /*0008*/ 	.word	0x0000001f


	//----- nvinfo : EIATTR_FRAME_SIZE
	.align		4
.L_10:
        /*000c*/ 	.byte	0x04, 0x11
        /*000e*/ 	.short	(.L_12 - .L_11)
	.align		4
.L_11:
        /*0010*/ 	.word	index@(_Z16init_environmentPfS_P17curandStateXORWOWj)
        /*0014*/ 	.word	0x00000000


	//----- nvinfo : EIATTR_REGCOUNT
	.align		4
.L_12:
        /*0018*/ 	.byte	0x04, 0x2f
        /*001a*/ 	.short	(.L_14 - .L_13)
	.align		4
.L_13:
        /*001c*/ 	.word	index@(_Z15q_learning_stepPfS_P17curandStateXORWOWi)
        /*0020*/ 	.word	0x0000001a


	//----- nvinfo : EIATTR_FRAME_SIZE
	.align		4
.L_14:
        /*0024*/ 	.byte	0x04, 0x11
        /*0026*/ 	.short	(.L_16 - .L_15)
	.align		4
.L_15:
        /*0028*/ 	.word	index@(_Z15q_learning_stepPfS_P17curandStateXORWOWi)
        /*002c*/ 	.word	0x00000000


	//----- nvinfo : EIATTR_MIN_STACK_SIZE
	.align		4
.L_16:
        /*0030*/ 	.byte	0x04, 0x12
        /*0032*/ 	.short	(.L_18 - .L_17)
	.align		4
.L_17:
        /*0034*/ 	.word	index@(_Z15q_learning_stepPfS_P17curandStateXORWOWi)
        /*0038*/ 	.word	0x00000000


	//----- nvinfo : EIATTR_MIN_STACK_SIZE
	.align		4
.L_18:
        /*003c*/ 	.byte	0x04, 0x12
        /*003e*/ 	.short	(.L_20 - .L_19)
	.align		4
.L_19:
        /*0040*/ 	.word	index@(_Z16init_environmentPfS_P17curandStateXORWOWj)
        /*0044*/ 	.word	0x00000000
.L_20:


//--------------------- .nv.compat                --------------------------
	.section	.nv.compat,"",@"SHT_CUDA_COMPAT_INFO"
	.align	4
        /*0000*/ 	.byte	0x02, 0x09, 0x00, 0x00, 0x02, 0x02, 0x01, 0x00, 0x02, 0x05, 0x05, 0x00, 0x03, 0x07, 0x01, 0x01
        /*0010*/ 	.byte	0x02, 0x03, 0x00, 0x00, 0x02, 0x06, 0x01, 0x00, 0x04, 0x0b, 0x08, 0x00, 0x01, 0x00, 0x00, 0x00
        /*0020*/ 	.byte	0x00, 0x00, 0x00, 0x00


//--------------------- .nv.info._Z15q_learning_stepPfS_P17curandStateXORWOWi --------------------------
	.section	.nv.info._Z15q_learning_stepPfS_P17curandStateXORWOWi,"",@"SHT_CUDA_INFO"
	.sectionflags	@""
	.align	4


	//----- nvinfo : EIATTR_CUDA_API_VERSION
	.align		4
        /*0000*/ 	.byte	0x04, 0x37
        /*0002*/ 	.short	(.L_22 - .L_21)
.L_21:
        /*0004*/ 	.word	0x00000082


	//----- nvinfo : EIATTR_KPARAM_INFO
	.align		4
.L_22:
        /*0008*/ 	.byte	0x04, 0x17
        /*000a*/ 	.short	(.L_24 - .L_23)
.L_23:
        /*000c*/ 	.word	0x00000000
        /*0010*/ 	.short	0x0003
        /*0012*/ 	.short	0x0018
        /*0014*/ 	.byte	0x00, 0xf0, 0x11, 0x00


	//----- nvinfo : EIATTR_KPARAM_INFO
	.align		4
.L_24:
        /*0018*/ 	.byte	0x04, 0x17
        /*001a*/ 	.short	(.L_26 - .L_25)
.L_25:
        /*001c*/ 	.word	0x00000000
        /*0020*/ 	.short	0x0002
        /*0022*/ 	.short	0x0010
        /*0024*/ 	.byte	0x00, 0xf5, 0x21, 0x00


	//----- nvinfo : EIATTR_KPARAM_INFO
	.align		4
.L_26:
        /*0028*/ 	.byte	0x04, 0x17
        /*002a*/ 	.short	(.L_28 - .L_27)
.L_27:
        /*002c*/ 	.word	0x00000000
        /*0030*/ 	.short	0x0001
        /*0032*/ 	.short	0x0008
        /*0034*/ 	.byte	0x00, 0xf5, 0x21, 0x00


	//----- nvinfo : EIATTR_KPARAM_INFO
	.align		4
.L_28:
        /*0038*/ 	.byte	0x04, 0x17
        /*003a*/ 	.short	(.L_30 - .L_29)
.L_29:
        /*003c*/ 	.word	0x00000000
        /*0040*/ 	.short	0x0000
        /*0042*/ 	.short	0x0000
        /*0044*/ 	.byte	0x00, 0xf5, 0x21, 0x00


	//----- nvinfo : EIATTR_SPARSE_MMA_MASK
	.align		4
.L_30:
        /*0048*/ 	.byte	0x03, 0x50
        /*004a*/ 	.short	0x0000


	//----- nvinfo : EIATTR_MAXREG_COUNT
	.align		4
        /*004c*/ 	.byte	0x03, 0x1b
        /*004e*/ 	.short	0x00ff


	//----- nvinfo : EIATTR_MERCURY_ISA_VERSION
	.align		4
        /*0050*/ 	.byte	0x03, 0x5f
        /*0052*/ 	.short	0x0101


	//----- nvinfo : EIATTR_VRC_CTA_INIT_COUNT
	.align		4
        /*0054*/ 	.byte	0x02, 0x4a
	.zero		1
	.zero		1


	//----- nvinfo : EIATTR_EXIT_INSTR_OFFSETS
	.align		4
        /*0058*/ 	.byte	0x04, 0x1c
        /*005a*/ 	.short	(.L_32 - .L_31)


	//   ....[0]....
.L_31:
        /*005c*/ 	.word	0x00000060


	//   ....[1]....
        /*0060*/ 	.word	0x00000860


	//----- nvinfo : EIATTR_CRS_STACK_SIZE
	.align		4
.L_32:
        /*0064*/ 	.byte	0x04, 0x1e
        /*0066*/ 	.short	(.L_34 - .L_33)
.L_33:
        /*0068*/ 	.word	0x00000000


	//----- nvinfo : EIATTR_CBANK_PARAM_SIZE
	.align		4
.L_34:
        /*006c*/ 	.byte	0x03, 0x19
        /*006e*/ 	.short	0x001c


	//----- nvinfo : EIATTR_PARAM_CBANK
	.align		4
        /*0070*/ 	.byte	0x04, 0x0a
        /*0072*/ 	.short	(.L_36 - .L_35)
	.align		4
.L_35:
        /*0074*/ 	.word	index@(.nv.constant0._Z15q_learning_stepPfS_P17curandStateXORWOWi)
        /*0078*/ 	.short	0x0380
        /*007a*/ 	.short	0x001c


	//----- nvinfo : EIATTR_SW_WAR
	.align		4
.L_36:
        /*007c*/ 	.byte	0x04, 0x36
        /*007e*/ 	.short	(.L_38 - .L_37)
.L_37:
        /*0080*/ 	.word	0x00000008
.L_38:


//--------------------- .nv.info._Z16init_environmentPfS_P17curandStateXORWOWj --------------------------
	.section	.nv.info._Z16init_environmentPfS_P17curandStateXORWOWj,"",@"SHT_CUDA_INFO"
	.sectionflags	@""
	.align	4


	//----- nvinfo : EIATTR_CUDA_API_VERSION
	.align		4
        /*0000*/ 	.byte	0x04, 0x37
        /*0002*/ 	.short	(.L_40 - .L_39)
.L_39:
        /*0004*/ 	.word	0x00000082


	//----- nvinfo : EIATTR_KPARAM_INFO
	.align		4
.L_40:
        /*0008*/ 	.byte	0x04, 0x17
        /*000a*/ 	.short	(.L_42 - .L_41)
.L_41:
        /*000c*/ 	.word	0x00000000
        /*0010*/ 	.short	0x0003
        /*0012*/ 	.short	0x0018
        /*0014*/ 	.byte	0x00, 0xf0, 0x11, 0x00


	//----- nvinfo : EIATTR_KPARAM_INFO
	.align		4
.L_42:
        /*0018*/ 	.byte	0x04, 0x17
        /*001a*/ 	.short	(.L_44 - .L_43)
.L_43:
        /*001c*/ 	.word	0x00000000
        /*0020*/ 	.short	0x0002
        /*0022*/ 	.short	0x0010
        /*0024*/ 	.byte	0x00, 0xf5, 0x21, 0x00


	//----- nvinfo : EIATTR_KPARAM_INFO
	.align		4
.L_44:
        /*0028*/ 	.byte	0x04, 0x17
        /*002a*/ 	.short	(.L_46 - .L_45)
.L_45:
        /*002c*/ 	.word	0x00000000
        /*0030*/ 	.short	0x0001
        /*0032*/ 	.short	0x0008
        /*0034*/ 	.byte	0x00, 0xf5, 0x21, 0x00


	//----- nvinfo : EIATTR_KPARAM_INFO
	.align		4
.L_46:
        /*0038*/ 	.byte	0x04, 0x17
        /*003a*/ 	.short	(.L_48 - .L_47)
.L_47:
        /*003c*/ 	.word	0x00000000
        /*0040*/ 	.short	0x0000
        /*0042*/ 	.short	0x0000
        /*0044*/ 	.byte	0x00, 0xf5, 0x21, 0x00


	//----- nvinfo : EIATTR_SPARSE_MMA_MASK
	.align		4
.L_48:
        /*0048*/ 	.byte	0x03, 0x50
        /*004a*/ 	.short	0x0000


	//----- nvinfo : EIATTR_MAXREG_COUNT
	.align		4
        /*004c*/ 	.byte	0x03, 0x1b
        /*004e*/ 	.short	0x00ff


	//----- nvinfo : EIATTR_MERCURY_ISA_VERSION
	.align		4
        /*0050*/ 	.byte	0x03, 0x5f
        /*0052*/ 	.short	0x0101


	//----- nvinfo : EIATTR_VRC_CTA_INIT_COUNT
	.align		4
        /*0054*/ 	.byte	0x02, 0x4a
	.zero		1
	.zero		1


	//----- nvinfo : EIATTR_EXIT_INSTR_OFFSETS
	.align		4
        /*0058*/ 	.byte	0x04, 0x1c
        /*005a*/ 	.short	(.L_50 - .L_49)


	//   ....[0]....
.L_49:
        /*005c*/ 	.word	0x00000060


	//   ....[1]....
        /*0060*/ 	.word	0x00001d90


	//----- nvinfo : EIATTR_CRS_STACK_SIZE
	.align		4
.L_50:
        /*0064*/ 	.byte	0x04, 0x1e
        /*0066*/ 	.short	(.L_52 - .L_51)
.L_51:
        /*0068*/ 	.word	0x00000000


	//----- nvinfo : EIATTR_CBANK_PARAM_SIZE
	.align		4
.L_52:
        /*006c*/ 	.byte	0x03, 0x19
        /*006e*/ 	.short	0x001c


	//----- nvinfo : EIATTR_PARAM_CBANK
	.align		4
        /*0070*/ 	.byte	0x04, 0x0a
        /*0072*/ 	.short	(.L_54 - .L_53)
	.align		4
.L_53:
        /*0074*/ 	.word	index@(.nv.constant0._Z16init_environmentPfS_P17curandStateXORWOWj)
        /*0078*/ 	.short	0x0380
        /*007a*/ 	.short	0x001c


	//----- nvinfo : EIATTR_SW_WAR
	.align		4
.L_54:
        /*007c*/ 	.byte	0x04, 0x36
        /*007e*/ 	.short	(.L_56 - .L_55)
.L_55:
        /*0080*/ 	.word	0x00000008
.L_56:


//--------------------- .nv.callgraph             --------------------------
	.section	.nv.callgraph,"",@"SHT_CUDA_CALLGRAPH"
	.align	4
	.sectionentsize	8
	.align		4
        /*0000*/ 	.word	0x00000000
	.align		4
        /*0004*/ 	.word	0xffffffff
	.align		4
        /*0008*/ 	.word	0x00000000
	.align		4
        /*000c*/ 	.word	0xfffffffe
	.align		4
        /*0010*/ 	.word	0x00000000
	.align		4
        /*0014*/ 	.word	0xfffffffd
	.align		4
        /*0018*/ 	.word	0x00000000
	.align		4
        /*001c*/ 	.word	0xfffffffc


//--------------------- .nv.constant4             --------------------------
	.section	.nv.constant4,"a",@progbits
	.align	8
	.align		8
.nv.constant4:
        /*0000*/ 	.dword	precalc_xorwow_matrix
	.align		8
        /*0008*/ 	.dword	precalc_xorwow_offset_matrix
	.align		8
        /*0010*/ 	.dword	mrg32k3aM1
	.align		8
        /*0018*/ 	.dword	mrg32k3aM2
	.align		8
        /*0020*/ 	.dword	mrg32k3aM1SubSeq
	.align		8
        /*0028*/ 	.dword	mrg32k3aM2SubSeq
	.align		8
        /*0030*/ 	.dword	mrg32k3aM1Seq
	.align		8
        /*0038*/ 	.dword	mrg32k3aM2Seq


//--------------------- .nv.constant3             --------------------------
	.section	.nv.constant3,"a",@progbits
	.align	8
.nv.constant3:
	.type		__cr_lgamma_table,@object
	.size		__cr_lgamma_table,(.L_8 - __cr_lgamma_table)
__cr_lgamma_table:
        /*0000*/ 	.byte	0x00, 0x00, 0x00, 0x00, 0x00, 0x00, 0x00, 0x00, 0x00, 0x00, 0x00, 0x00, 0x00, 0x00, 0x00, 0x00
        /*0010*/ 	.byte	0xef, 0x39, 0xfa, 0xfe, 0x42, 0x2e, 0xe6, 0x3f, 0x02, 0x20, 0x2a, 0xfa, 0x0b, 0xab, 0xfc, 0x3f
        /*0020*/ 	.byte	0xf9, 0x2c, 0x92, 0x7c, 0xa7, 0x6c, 0x09, 0x40, 0xc9, 0x79, 0x44, 0x3c, 0x64, 0x26, 0x13, 0x40
        /*0030*/ 	.byte	0xca, 0x01, 0xcf, 0x3a, 0x27, 0x51, 0x1a, 0x40, 0x30, 0xcc, 0x2d, 0xf3, 0xe1, 0x0c, 0x21, 0x40
        /*0040*/ 	.byte	0x0d, 0xb7, 0xfc, 0x82, 0x8e, 0x35, 0x25, 0x40
.L_8:


//--------------------- .text._Z15q_learning_stepPfS_P17curandStateXORWOWi --------------------------
	.section	.text._Z15q_learning_stepPfS_P17curandStateXORWOWi,"ax",@progbits
	.align	128
        .global         _Z15q_learning_stepPfS_P17curandStateXORWOWi
        .type           _Z15q_learning_stepPfS_P17curandStateXORWOWi,@function
        .size           _Z15q_learning_stepPfS_P17curandStateXORWOWi,(.L_x_13 - _Z15q_learning_stepPfS_P17curandStateXORWOWi)
        .other          _Z15q_learning_stepPfS_P17curandStateXORWOWi,@"STO_CUDA_ENTRY STV_DEFAULT"
_Z15q_learning_stepPfS_P17curandStateXORWOWi:
.text._Z15q_learning_stepPfS_P17curandStateXORWOWi:
[----:B------:R-:W-:Y:S01]  /*0000*/  LDC R1, c[0x0][0x37c] ;  /* 0x0000df00ff017b82 */ /* 0x000fe20000000800 */
[----:B------:R-:W0:Y:S07]  /*0010*/  S2R R3, SR_TID.X ;  /* 0x0000000000037919 */ /* 0x000e2e0000002100 */
[----:B------:R-:W0:Y:S08]  /*0020*/  S2UR UR4, SR_CTAID.X ;  /* 0x00000000000479c3 */ /* 0x000e300000002500 */
[----:B------:R-:W0:Y:S02]  /*0030*/  LDC R0, c[0x0][0x360] ;  /* 0x0000d800ff007b82 */ /* 0x000e240000000800 */
[----:B0-----:R-:W-:-:S05]  /*0040*/  IMAD R0, R0, UR4, R3 ;  /* 0x0000000400007c24 */ /* 0x001fca000f8e0203 */
[----:B------:R-:W-:-:S13]  /*0050*/  ISETP.GT.AND P0, PT, R0, 0x3e7, PT ;  /* 0x000003e70000780c */ /* 0x000fda0003f04270 */
[----:B------:R-:W-:Y:S05]  /*0060*/  @P0 EXIT ;  /* 0x000000000000094d */ /* 0x000fea0003800000 */
[----:B------:R-:W0:Y:S01]  /*0070*/  LDC.64 R2, c[0x0][0x390] ;  /* 0x0000e400ff027b82 */ /* 0x000e220000000a00 */
[----:B------:R-:W1:Y:S01]  /*0080*/  LDCU.64 UR4, c[0x0][0x358] ;  /* 0x00006b00ff0477ac */ /* 0x000e620008000a00 */
[----:B0-----:R-:W-:-:S05]  /*0090*/  IMAD.WIDE R2, R0, 0x30, R2 ;  /* 0x0000003000027825 */ /* 0x001fca00078e0202 */
[----:B-1----:R-:W2:Y:S04]  /*00a0*/  LDG.E.64 R4, desc[UR4][R2.64] ;  /* 0x0000000402047981 */ /* 0x002ea8000c1e1b00 */
[----:B------:R-:W3:Y:S04]  /*00b0*/  LDG.E.64 R6, desc[UR4][R2.64+0x10] ;  /* 0x0000100402067981 */ /* 0x000ee8000c1e1b00 */
[----:B------:R-:W4:Y:S01]  /*00c0*/  LDG.E.64 R8, desc[UR4][R2.64+0x8] ;  /* 0x0000080402087981 */ /* 0x000f22000c1e1b00 */
[----:B------:R-:W-:Y:S01]  /*00d0*/  BSSY.RECONVERGENT B0, `(.L_x_0) ;  /* 0x000004e000007945 */ /* 0x000fe20003800200 */
[----:B--2---:R-:W-:Y:S01]  /*00e0*/  SHF.R.U32.HI R10, RZ, 0x2, R5 ;  /* 0x00000002ff0a7819 */ /* 0x004fe20000011605 */
[----:B------:R-:W-:-:S03]  /*00f0*/  VIADD R14, R4, 0x587c5 ;  /* 0x000587c5040e7836 */ /* 0x000fc60000000000 */
[----:B------:R-:W-:Y:S01]  /*0100*/  LOP3.LUT R10, R10, R5, RZ, 0x3c, !PT ;  /* 0x000000050a0a7212 */ /* 0x000fe200078e3cff */
[----:B---3--:R-:W-:Y:S02]  /*0110*/  IMAD.SHL.U32 R5, R7, 0x10, RZ ;  /* 0x0000001007057824 */ /* 0x008fe400078e00ff */
[----:B------:R-:W-:Y:S02]  /*0120*/  IMAD.MOV.U32 R17, RZ, RZ, R6 ;  /* 0x000000ffff117224 */ /* 0x000fe400078e0006 */
[C---:B------:R-:W-:Y:S02]  /*0130*/  IMAD.SHL.U32 R11, R10.reuse, 0x2, RZ ;  /* 0x000000020a0b7824 */ /* 0x040fe400078e00ff */
[----:B----4-:R-:W-:Y:S02]  /*0140*/  IMAD.MOV.U32 R15, RZ, RZ, R8 ;  /* 0x000000ffff0f7224 */ /* 0x010fe400078e0008 */
[----:B------:R-:W-:Y:S01]  /*0150*/  IMAD.MOV.U32 R16, RZ, RZ, R9 ;  /* 0x000000ffff107224 */ /* 0x000fe200078e0009 */
[----:B------:R-:W-:Y:S01]  /*0160*/  LOP3.LUT R12, R10, R11, R5, 0x96, !PT ;  /* 0x0000000b0a0c7212 */ /* 0x000fe200078e9605 */
[----:B------:R-:W-:Y:S01]  /*0170*/  IMAD.MOV.U32 R10, RZ, RZ, R7 ;  /* 0x000000ffff0a7224 */ /* 0x000fe200078e0007 */
[----:B------:R0:W-:Y:S02]  /*0180*/  STG.E.64 desc[UR4][R2.64], R14 ;  /* 0x0000000e02007986 */ /* 0x0001e4000c101b04 */
[----:B------:R-:W-:Y:S01]  /*0190*/  LOP3.LUT R11, R12, R7, RZ, 0x3c, !PT ;  /* 0x000000070c0b7212 */ /* 0x000fe200078e3cff */
[----:B------:R-:W-:Y:S01]  /*01a0*/  IMAD.MOV.U32 R12, RZ, RZ, 0x2f800000 ;  /* 0x2f800000ff0c7424 */ /* 0x000fe200078e00ff */
[----:B------:R0:W-:Y:S03]  /*01b0*/  STG.E.64 desc[UR4][R2.64+0x8], R16 ;  /* 0x0000081002007986 */ /* 0x0001e6000c101b04 */
[----:B------:R-:W-:Y:S01]  /*01c0*/  IMAD.IADD R5, R11, 0x1, R14 ;  /* 0x000000010b057824 */ /* 0x000fe200078e020e */
[----:B------:R0:W-:Y:S04]  /*01d0*/  STG.E.64 desc[UR4][R2.64+0x10], R10 ;  /* 0x0000100a02007986 */ /* 0x0001e8000c101b04 */
[----:B------:R-:W-:-:S05]  /*01e0*/  I2FP.F32.U32 R5, R5 ;  /* 0x0000000500057245 */ /* 0x000fca0000201000 */
[----:B------:R-:W-:-:S05]  /*01f0*/  FFMA R5, R5, R12, 1.1641532182693481445e-10 ;  /* 0x2f00000005057423 */ /* 0x000fca000000000c */
[----:B------:R-:W-:-:S13]  /*0200*/  FSETP.GEU.AND P0, PT, R5, 0.10000000149011611938, PT ;  /* 0x3dcccccd0500780b */ /* 0x000fda0003f0e000 */
[----:B0-----:R-:W-:Y:S05]  /*0210*/  @P0 BRA `(.L_x_1) ;  /* 0x0000000000440947 */ /* 0x001fea0003800000 */
[----:B------:R-:W-:Y:S01]  /*0220*/  SHF.R.U32.HI R5, RZ, 0x2, R8 ;  /* 0x00000002ff057819 */ /* 0x000fe20000011608 */
[----:B------:R-:W-:Y:S01]  /*0230*/  VIADD R4, R4, 0xb0f8a ;  /* 0x000b0f8a04047836 */ /* 0x000fe20000000000 */
[----:B------:R0:W-:Y:S01]  /*0240*/  STG.E.64 desc[UR4][R2.64+0x8], R6 ;  /* 0x0000080602007986 */ /* 0x0001e2000c101b04 */
[----:B------:R-:W-:Y:S01]  /*0250*/  IMAD.MOV.U32 R12, RZ, RZ, R11 ;  /* 0x000000ffff0c7224 */ /* 0x000fe200078e000b */
[----:B------:R-:W-:Y:S01]  /*0260*/  LOP3.LUT R5, R5, R8, RZ, 0x3c, !PT ;  /* 0x0000000805057212 */ /* 0x000fe200078e3cff */
[----:B------:R-:W-:-:S04]  /*0270*/  IMAD.SHL.U32 R8, R11, 0x10, RZ ;  /* 0x000000100b087824 */ /* 0x000fc800078e00ff */
[----:B------:R-:W-:-:S05]  /*0280*/  IMAD.SHL.U32 R10, R5, 0x2, RZ ;  /* 0x00000002050a7824 */ /* 0x000fca00078e00ff */
[----:B------:R-:W-:Y:S01]  /*0290*/  LOP3.LUT R8, R5, R10, R8, 0x96, !PT ;  /* 0x0000000a05087212 */ /* 0x000fe200078e9608 */
[----:B------:R-:W-:-:S03]  /*02a0*/  IMAD.MOV.U32 R5, RZ, RZ, R9 ;  /* 0x000000ffff057224 */ /* 0x000fc600078e0009 */
[----:B------:R-:W-:Y:S02]  /*02b0*/  LOP3.LUT R13, R8, R11, RZ, 0x3c, !PT ;  /* 0x0000000b080d7212 */ /* 0x000fe400078e3cff */
[----:B------:R0:W-:Y:S03]  /*02c0*/  STG.E.64 desc[UR4][R2.64], R4 ;  /* 0x0000000402007986 */ /* 0x0001e6000c101b04 */
[----:B------:R-:W-:Y:S01]  /*02d0*/  IMAD.IADD R8, R13, 0x1, R4 ;  /* 0x000000010d087824 */ /* 0x000fe200078e0204 */
[----:B------:R0:W-:Y:S03]  /*02e0*/  STG.E.64 desc[UR4][R2.64+0x10], R12 ;  /* 0x0000100c02007986 */ /* 0x0001e6000c101b04 */
[----:B------:R-:W-:-:S05]  /*02f0*/  IMAD.HI.U32 R9, R8, -0x33333333, RZ ;  /* 0xcccccccd08097827 */ /* 0x000fca00078e00ff */
[----:B------:R-:W-:-:S05]  /*0300*/  SHF.R.U32.HI R9, RZ, 0x3, R9 ;  /* 0x00000003ff097819 */ /* 0x000fca0000011609 */
[----:B------:R-:W-:Y:S01]  /*0310*/  IMAD R11, R9, -0xa, R8 ;  /* 0xfffffff6090b7824 */ /* 0x000fe200078e0208 */
[----:B0-----:R-:W-:Y:S06]  /*0320*/  BRA `(.L_x_2) ;  /* 0x0000000000a07947 */ /* 0x001fec0003800000 */
.L_x_1:
[----:B------:R-:W0:Y:S01]  /*0330*/  LDC.64 R2, c[0x0][0x380] ;  /* 0x0000e000ff027b82 */ /* 0x000e220000000a00 */
[----:B------:R-:W-:-:S04]  /*0340*/  IMAD R5, R0, 0xa, RZ ;  /* 0x0000000a00057824 */ /* 0x000fc800078e02ff */
[----:B0-----:R-:W-:-:S05]  /*0350*/  IMAD.WIDE R2, R5, 0x4, R2 ;  /* 0x0000000405027825 */ /* 0x001fca00078e0202 */
[----:B------:R-:W2:Y:S04]  /*0360*/  LDG.E R4, desc[UR4][R2.64] ;  /* 0x0000000402047981 */ /* 0x000ea8000c1e1900 */
[----:B------:R-:W3:Y:S04]  /*0370*/  LDG.E R5, desc[UR4][R2.64+0x4] ;  /* 0x0000040402057981 */ /* 0x000ee8000c1e1900 */
[----:B------:R-:W4:Y:S04]  /*0380*/  LDG.E R7, desc[UR4][R2.64+0x8] ;  /* 0x0000080402077981 */ /* 0x000f28000c1e1900 */
[----:B------:R-:W5:Y:S04]  /*0390*/  LDG.E R9, desc[UR4][R2.64+0xc] ;  /* 0x00000c0402097981 */ /* 0x000f68000c1e1900 */
[----:B------:R-:W5:Y:S04]  /*03a0*/  LDG.E R11, desc[UR4][R2.64+0x10] ;  /* 0x00001004020b7981 */ /* 0x000f68000c1e1900 */
[----:B------:R-:W5:Y:S04]  /*03b0*/  LDG.E R13, desc[UR4][R2.64+0x14] ;  /* 0x00001404020d7981 */ /* 0x000f68000c1e1900 */
[----:B------:R-:W5:Y:S04]  /*03c0*/  LDG.E R15, desc[UR4][R2.64+0x18] ;  /* 0x00001804020f7981 */ /* 0x000f68000c1e1900 */
[----:B------:R-:W5:Y:S04]  /*03d0*/  LDG.E R17, desc[UR4][R2.64+0x1c] ;  /* 0x00001c0402117981 */ /* 0x000f68000c1e1900 */
[----:B------:R-:W5:Y:S04]  /*03e0*/  LDG.E R19, desc[UR4][R2.64+0x20] ;  /* 0x0000200402137981 */ /* 0x000f68000c1e1900 */
[----:B------:R0:W5:Y:S01]  /*03f0*/  LDG.E R21, desc[UR4][R2.64+0x24] ;  /* 0x0000240402157981 */ /* 0x000162000c1e1900 */
[----:B--2---:R-:W-:-:S04]  /*0400*/  FMNMX R4, R4, -1.00000000000000000000e+09, !PT ;  /* 0xce6e6b2804047809 */ /* 0x004fc80007800000 */
[----:B---3--:R-:W-:-:S04]  /*0410*/  FSETP.GT.AND P4, PT, R5, R4, PT ;  /* 0x000000040500720b */ /* 0x008fc80003f84000 */
[----:B------:R-:W-:Y:S02]  /*0420*/  FSEL R4, R5, R4, P4 ;  /* 0x0000000405047208 */ /* 0x000fe40002000000 */
[----:B0-----:R-:W-:Y:S02]  /*0430*/  SEL R2, RZ, 0x1, !P4 ;  /* 0x00000001ff027807 */ /* 0x001fe40006000000 */
[----:B----4-:R-:W-:-:S04]  /*0440*/  FSETP.GT.AND P0, PT, R7, R4, PT ;  /* 0x000000040700720b */ /* 0x010fc80003f04000 */
[----:B------:R-:W-:Y:S02]  /*0450*/  FSEL R4, R7, R4, P0 ;  /* 0x0000000407047208 */ /* 0x000fe40000000000 */
[----:B------:R-:W-:Y:S02]  /*0460*/  SEL R2, R2, 0x2, !P0 ;  /* 0x0000000202027807 */ /* 0x000fe40004000000 */
[----:B-----5:R-:W-:-:S04]  /*0470*/  FSETP.GT.AND P1, PT, R9, R4, PT ;  /* 0x000000040900720b */ /* 0x020fc80003f24000 */
[----:B------:R-:W-:Y:S02]  /*0480*/  FSEL R4, R9, R4, P1 ;  /* 0x0000000409047208 */ /* 0x000fe40000800000 */
[----:B------:R-:W-:Y:S02]  /*0490*/  SEL R2, R2, 0x3, !P1 ;  /* 0x0000000302027807 */ /* 0x000fe40004800000 */
[----:B------:R-:W-:-:S04]  /*04a0*/  FSETP.GT.AND P2, PT, R11, R4, PT ;  /* 0x000000040b00720b */ /* 0x000fc80003f44000 */
        /* <DEDUP_REMOVED lines=15> */
[----:B------:R-:W-:-:S09]  /*05a0*/  SEL R11, R2, 0x9, !P0 ;  /* 0x00000009020b7807 */ /* 0x000fd20004000000 */
.L_x_2:
[----:B------:R-:W-:Y:S05]  /*05b0*/  BSYNC.RECONVERGENT B0 ;  /* 0x0000000000007941 */ /* 0x000fea0003800200 */
.L_x_0:
[----:B------:R-:W0:Y:S01]  /*05c0*/  LDC.64 R4, c[0x0][0x380] ;  /* 0x0000e000ff047b82 */ /* 0x000e220000000a00 */
[----:B------:R-:W-:-:S07]  /*05d0*/  IMAD R9, R0, 0xa, RZ ;  /* 0x0000000a00097824 */ /* 0x000fce00078e02ff */
[----:B------:R-:W1:Y:S01]  /*05e0*/  LDC.64 R2, c[0x0][0x388] ;  /* 0x0000e200ff027b82 */ /* 0x000e620000000a00 */
        /* <DEDUP_REMOVED lines=9> */
[----:B------:R-:W5:Y:S01]  /*0680*/  LDG.E R0, desc[UR4][R4.64+0x20] ;  /* 0x0000200404007981 */ /* 0x000f62000c1e1900 */
[----:B------:R-:W-:-:S03]  /*0690*/  IMAD.IADD R9, R9, 0x1, R11 ;  /* 0x0000000109097824 */ /* 0x000fc600078e020b */
[----:B------:R-:W5:Y:S01]  /*06a0*/  LDG.E R7, desc[UR4][R4.64+0x24] ;  /* 0x0000240404077981 */ /* 0x000f62000c1e1900 */
[----:B-1----:R-:W-:-:S04]  /*06b0*/  IMAD.WIDE R8, R9, 0x4, R2 ;  /* 0x0000000409087825 */ /* 0x002fc800078e0202 */
[----:B------:R-:W-:Y:S02]  /*06c0*/  IMAD.WIDE R2, R11, 0x4, R4 ;  /* 0x000000040b027825 */ /* 0x000fe400078e0204 */
[----:B------:R-:W5:Y:S04]  /*06d0*/  LDG.E R8, desc[UR4][R8.64] ;  /* 0x0000000408087981 */ /* 0x000f68000c1e1900 */
[----:B------:R-:W5:Y:S01]  /*06e0*/  LDG.E R10, desc[UR4][R2.64] ;  /* 0x00000004020a7981 */ /* 0x000f62000c1e1900 */
[----:B--2---:R-:W-:-:S04]  /*06f0*/  FMNMX R12, R12, -1.00000000000000000000e+09, !PT ;  /* 0xce6e6b280c0c7809 */ /* 0x004fc80007800000 */
[----:B---3--:R-:W-:-:S04]  /*0700*/  FSETP.GT.AND P0, PT, R13, R12, PT ;  /* 0x0000000c0d00720b */ /* 0x008fc80003f04000 */
[----:B------:R-:W-:-:S04]  /*0710*/  FSEL R12, R13, R12, P0 ;  /* 0x0000000c0d0c7208 */ /* 0x000fc80000000000 */
[----:B----4-:R-:W-:-:S04]  /*0720*/  FSETP.GT.AND P0, PT, R15, R12, PT ;  /* 0x0000000c0f00720b */ /* 0x010fc80003f04000 */
[----:B------:R-:W-:-:S04]  /*0730*/  FSEL R12, R15, R12, P0 ;  /* 0x0000000c0f0c7208 */ /* 0x000fc80000000000 */
[----:B-----5:R-:W-:-:S04]  /*0740*/  FSETP.GT.AND P0, PT, R17, R12, PT ;  /* 0x0000000c1100720b */ /* 0x020fc80003f04000 */
[----:B------:R-:W-:-:S04]  /*0750*/  FSEL R12, R17, R12, P0 ;  /* 0x0000000c110c7208 */ /* 0x000fc80000000000 */
[----:B------:R-:W-:-:S04]  /*0760*/  FSETP.GT.AND P0, PT, R19, R12, PT ;  /* 0x0000000c1300720b */ /* 0x000fc80003f04000 */
        /* <DEDUP_REMOVED lines=10> */
[----:B------:R-:W-:-:S05]  /*0810*/  FSEL R7, R7, R0, P0 ;  /* 0x0000000007077208 */ /* 0x000fca0000000000 */
[----:B------:R-:W-:-:S04]  /*0820*/  FFMA R7, R7, 0.89999997615814208984, R8 ;  /* 0x3f66666607077823 */ /* 0x000fc80000000008 */
[----:B------:R-:W-:-:S04]  /*0830*/  FADD R7, R7, -R10 ;  /* 0x8000000a07077221 */ /* 0x000fc80000000000 */
[----:B------:R-:W-:-:S05]  /*0840*/  FFMA R7, R7, 0.10000000149011611938, R10 ;  /* 0x3dcccccd07077823 */ /* 0x000fca000000000a */
[----:B------:R-:W-:Y:S01]  /*0850*/  STG.E desc[UR4][R2.64], R7 ;  /* 0x0000000702007986 */ /* 0x000fe2000c101904 */
[----:B------:R-:W-:Y:S05]  /*0860*/  EXIT ;  /* 0x000000000000794d */ /* 0x000fea0003800000 */
.L_x_3:
[----:B------:R-:W-:-:S00]  /*0870*/  BRA `(.L_x_3) ;  /* 0xfffffffc00fc7947 */ /* 0x000fc0000383ffff */
[----:B------:R-:W-:-:S00]  /*0880*/  NOP ;  /* 0x0000000000007918 */ /* 0x000fc00000000000 */
[----:B------:R-:W-:-:S00]  /*0890*/  NOP ;  /* 0x0000000000007918 */ /* 0x000fc00000000000 */
[----:B------:R-:W-:-:S00]  /*08a0*/  NOP ;  /* 0x0000000000007918 */ /* 0x000fc00000000000 */
[----:B------:R-:W-:-:S00]  /*08b0*/  NOP ;  /* 0x0000000000007918 */ /* 0x000fc00000000000 */
[----:B------:R-:W-:-:S00]  /*08c0*/  NOP ;  /* 0x0000000000007918 */ /* 0x000fc00000000000 */
[----:B------:R-:W-:-:S00]  /*08d0*/  NOP ;  /* 0x0000000000007918 */ /* 0x000fc00000000000 */
[----:B------:R-:W-:-:S00]  /*08e0*/  NOP ;  /* 0x0000000000007918 */ /* 0x000fc00000000000 */
[----:B------:R-:W-:-:S00]  /*08f0*/  NOP ;  /* 0x0000000000007918 */ /* 0x000fc00000000000 */
.L_x_13:


//--------------------- .text._Z16init_environmentPfS_P17curandStateXORWOWj --------------------------
	.section	.text._Z16init_environmentPfS_P17curandStateXORWOWj,"ax",@progbits
	.align	128
        .global         _Z16init_environmentPfS_P17curandStateXORWOWj
        .type           _Z16init_environmentPfS_P17curandStateXORWOWj,@function
        .size           _Z16init_environmentPfS_P17curandStateXORWOWj,(.L_x_14 - _Z16init_environmentPfS_P17curandStateXORWOWj)
        .other          _Z16init_environmentPfS_P17curandStateXORWOWj,@"STO_CUDA_ENTRY STV_DEFAULT"
_Z16init_environmentPfS_P17curandStateXORWOWj:
.text._Z16init_environmentPfS_P17curandStateXORWOWj:
[----:B------:R-:W-:Y:S01]  /*0000*/  LDC R1, c[0x0][0x37c] ;  /* 0x0000df00ff017b82 */ /* 0x000fe20000000800 */
[----:B------:R-:W0:Y:S07]  /*0010*/  S2R R3, SR_TID.X ;  /* 0x0000000000037919 */ /* 0x000e2e0000002100 */
[----:B------:R-:W0:Y:S08]  /*0020*/  S2UR UR4, SR_CTAID.X ;  /* 0x00000000000479c3 */ /* 0x000e300000002500 */
[----:B------:R-:W0:Y:S02]  /*0030*/  LDC R0, c[0x0][0x360] ;  /* 0x0000d800ff007b82 */ /* 0x000e240000000800 */
[----:B0-----:R-:W-:-:S05]  /*0040*/  IMAD R0, R0, UR4, R3 ;  /* 0x0000000400007c24 */ /* 0x001fca000f8e0203 */
[----:B------:R-:W-:-:S13]  /*0050*/  ISETP.GT.AND P0, PT, R0, 0x3e7, PT ;  /* 0x000003e70000780c */ /* 0x000fda0003f04270 */
[----:B------:R-:W-:Y:S05]  /*0060*/  @P0 EXIT ;  /* 0x000000000000094d */ /* 0x000fea0003800000 */
[----:B------:R-:W0:Y:S01]  /*0070*/  LDC R4, c[0x0][0x398] ;  /* 0x0000e600ff047b82 */ /* 0x000e220000000800 */
[----:B------:R-:W1:Y:S01]  /*0080*/  LDCU.64 UR4, c[0x0][0x358] ;  /* 0x00006b00ff0477ac */ /* 0x000e620008000a00 */
[----:B------:R-:W-:Y:S01]  /*0090*/  IMAD.MOV.U32 R9, RZ, RZ, -0x75bd8fc ;  /* 0xf8a42704ff097424 */ /* 0x000fe200078e00ff */
[----:B------:R-:W-:Y:S01]  /*00a0*/  ISETP.NE.AND P0, PT, R0, RZ, PT ;  /* 0x000000ff0000720c */ /* 0x000fe20003f05270 */
[----:B------:R-:W-:Y:S01]  /*00b0*/  IMAD.MOV.U32 R10, RZ, RZ, -0x23270784 ;  /* 0xdcd8f87cff0a7424 */ /* 0x000fe200078e00ff */
[----:B------:R-:W-:Y:S03]  /*00c0*/  BSSY.RECONVERGENT B0, `(.L_x_4) ;  /* 0x00000dd000007945 */ /* 0x000fe60003800200 */
[----:B------:R-:W2:Y:S01]  /*00d0*/  LDC.64 R2, c[0x0][0x390] ;  /* 0x0000e400ff027b82 */ /* 0x000ea20000000a00 */
[----:B0-----:R-:W-:-:S05]  /*00e0*/  LOP3.LUT R4, R4, 0xaad26b49, RZ, 0x3c, !PT ;  /* 0xaad26b4904047812 */ /* 0x001fca00078e3cff */
[----:B------:R-:W-:Y:S02]  /*00f0*/  IMAD R4, R4, 0x4182bed5, RZ ;  /* 0x4182bed504047824 */ /* 0x000fe400078e02ff */
[----:B--2---:R-:W-:-:S03]  /*0100*/  IMAD.WIDE R2, R0, 0x30, R2 ;  /* 0x0000003000027825 */ /* 0x004fc600078e0202 */
[C---:B------:R-:W-:Y:S01]  /*0110*/  LOP3.LUT R8, R4.reuse, 0x159a55e5, RZ, 0x3c, !PT ;  /* 0x159a55e504087812 */ /* 0x040fe200078e3cff */
[C---:B------:R-:W-:Y:S02]  /*0120*/  VIADD R6, R4.reuse, 0xd9f6dc18 ;  /* 0xd9f6dc1804067836 */ /* 0x040fe40000000000 */
[C---:B------:R-:W-:Y:S02]  /*0130*/  VIADD R7, R4.reuse, 0x75bcd15 ;  /* 0x075bcd1504077836 */ /* 0x040fe40000000000 */
[----:B-1----:R0:W-:Y:S01]  /*0140*/  STG.E.64 desc[UR4][R2.64+0x8], R8 ;  /* 0x0000080802007986 */ /* 0x0021e2000c101b04 */
[----:B------:R-:W-:-:S03]  /*0150*/  VIADD R11, R4, 0x583f19 ;  /* 0x00583f19040b7836 */ /* 0x000fc60000000000 */
[----:B------:R0:W-:Y:S04]  /*0160*/  STG.E.64 desc[UR4][R2.64], R6 ;  /* 0x0000000602007986 */ /* 0x0001e8000c101b04 */
[----:B------:R0:W-:Y:S01]  /*0170*/  STG.E.64 desc[UR4][R2.64+0x10], R10 ;  /* 0x0000100a02007986 */ /* 0x0001e2000c101b04 */
[----:B------:R-:W-:Y:S05]  /*0180*/  @!P0 BRA `(.L_x_5) ;  /* 0x0000000c00408947 */ /* 0x000fea0003800000 */
[--C-:B------:R-:W-:Y:S01]  /*0190*/  SHF.R.S32.HI R12, RZ, 0x1f, R0.reuse ;  /* 0x0000001fff0c7819 */ /* 0x100fe20000011400 */
[----:B------:R-:W-:Y:S02]  /*01a0*/  IMAD.MOV.U32 R13, RZ, RZ, R0 ;  /* 0x000000ffff0d7224 */ /* 0x000fe400078e0000 */
[----:B------:R-:W-:-:S07]  /*01b0*/  IMAD.MOV.U32 R14, RZ, RZ, RZ ;  /* 0x000000ffff0e7224 */ /* 0x000fce00078e00ff */
.L_x_11:
[----:B------:R-:W-:Y:S01]  /*01c0*/  LOP3.LUT R15, R13, 0x3, RZ, 0xc0, !PT ;  /* 0x000000030d0f7812 */ /* 0x000fe200078ec0ff */
[----:B------:R-:W-:Y:S03]  /*01d0*/  BSSY.RECONVERGENT B1, `(.L_x_6) ;  /* 0x00000c5000017945 */ /* 0x000fe60003800200 */
[----:B------:R-:W-:-:S04]  /*01e0*/  ISETP.NE.U32.AND P0, PT, R15, RZ, PT ;  /* 0x000000ff0f00720c */ /* 0x000fc80003f05070 */
[----:B------:R-:W-:-:S13]  /*01f0*/  ISETP.NE.AND.EX P0, PT, RZ, RZ, PT, P0 ;  /* 0x000000ffff00720c */ /* 0x000fda0003f05300 */
[----:B-1----:R-:W-:Y:S05]  /*0200*/  @!P0 BRA `(.L_x_7) ;  /* 0x0000000c00048947 */ /* 0x002fea0003800000 */
[----:B0-----:R-:W0:Y:S01]  /*0210*/  LDC.64 R8, c[0x4][RZ] ;  /* 0x01000000ff087b82 */ /* 0x001e220000000a00 */
[----:B------:R-:W-:Y:S02]  /*0220*/  IMAD.MOV.U32 R16, RZ, RZ, RZ ;  /* 0x000000ffff107224 */ /* 0x000fe400078e00ff */
[----:B0-----:R-:W-:-:S07]  /*0230*/  IMAD.WIDE.U32 R8, R14, 0xc80, R8 ;  /* 0x00000c800e087825 */ /* 0x001fce00078e0008 */
.L_x_10:
[----:B-1----:R-:W-:Y:S01]  /*0240*/  IMAD.MOV.U32 R17, RZ, RZ, RZ ;  /* 0x000000ffff117224 */ /* 0x002fe200078e00ff */
[----:B------:R-:W-:Y:S01]  /*0250*/  CS2R R6, SRZ ;  /* 0x0000000000067805 */ /* 0x000fe2000001ff00 */
[----:B------:R-:W-:Y:S01]  /*0260*/  IMAD.MOV.U32 R19, RZ, RZ, RZ ;  /* 0x000000ffff137224 */ /* 0x000fe200078e00ff */
[----:B------:R-:W-:-:S07]  /*0270*/  CS2R R4, SRZ ;  /* 0x0000000000047805 */ /* 0x000fce000001ff00 */
.L_x_9:
[----:B------:R-:W-:-:S05]  /*0280*/  IMAD.WIDE.U32 R10, R19, 0x4, R2 ;  /* 0x00000004130a7825 */ /* 0x000fca00078e0002 */
[----:B------:R0:W5:Y:S01]  /*0290*/  LDG.E R18, desc[UR4][R10.64+0x4] ;  /* 0x000004040a127981 */ /* 0x000162000c1e1900 */
[----:B------:R-:W-:Y:S02]  /*02a0*/  IMAD.SHL.U32 R20, R19, 0x20, RZ ;  /* 0x0000002013147824 */ /* 0x000fe400078e00ff */
[----:B------:R-:W-:-:S07]  /*02b0*/  IMAD.MOV.U32 R21, RZ, RZ, RZ ;  /* 0x000000ffff157224 */ /* 0x000fce00078e00ff */
.L_x_8:
[----:B-----5:R-:W-:Y:S01]  /*02c0*/  SHF.R.U32.HI R24, RZ, R21, R18 ;  /* 0x00000015ff187219 */ /* 0x020fe20000011612 */
[----:B0-----:R-:W-:-:S03]  /*02d0*/  IMAD.IADD R10, R20, 0x1, R21 ;  /* 0x00000001140a7824 */ /* 0x001fc600078e0215 */
[----:B------:R-:W-:-:S04]  /*02e0*/  LOP3.LUT R11, R24, 0x1, RZ, 0xc0, !PT ;  /* 0x00000001180b7812 */ /* 0x000fc800078ec0ff */
[----:B------:R-:W-:Y:S01]  /*02f0*/  ISETP.NE.U32.AND P0, PT, R11, 0x1, PT ;  /* 0x000000010b00780c */ /* 0x000fe20003f05070 */
[----:B------:R-:W-:-:S03]  /*0300*/  IMAD R11, R10, 0x5, RZ ;  /* 0x000000050a0b7824 */ /* 0x000fc600078e02ff */
[----:B------:R-:W-:Y:S01]  /*0310*/  R2P PR, R24, 0x7e ;  /* 0x0000007e18007804 */ /* 0x000fe20000000000 */
[----:B------:R-:W-:-:S08]  /*0320*/  IMAD.WIDE.U32 R10, R11, 0x4, R8 ;  /* 0x000000040b0a7825 */ /* 0x000fd000078e0008 */
[----:B------:R-:W2:Y:S04]  /*0330*/  @!P0 LDG.E R22, desc[UR4][R10.64+0x10] ;  /* 0x000010040a168981 */ /* 0x000ea8000c1e1900 */
[----:B------:R-:W3:Y:S04]  /*0340*/  @P1 LDG.E R26, desc[UR4][R10.64+0x24] ;  /* 0x000024040a1a1981 */ /* 0x000ee8000c1e1900 */
[----:B------:R-:W4:Y:S04]  /*0350*/  @P2 LDG.E R28, desc[UR4][R10.64+0x38] ;  /* 0x000038040a1c2981 */ /* 0x000f28000c1e1900 */
[----:B------:R-:W4:Y:S04]  /*0360*/  @P3 LDG.E R23, desc[UR4][R10.64+0x4c] ;  /* 0x00004c040a173981 */ /* 0x000f28000c1e1900 */
[----:B------:R-:W4:Y:S01]  /*0370*/  @P1 LDG.E R25, desc[UR4][R10.64+0x20] ;  /* 0x000020040a191981 */ /* 0x000f22000c1e1900 */
[----:B--2---:R-:W-:-:S03]  /*0380*/  @!P0 LOP3.LUT R7, R7, R22, RZ, 0x3c, !PT ;  /* 0x0000001607078212 */ /* 0x004fc600078e3cff */
[----:B------:R-:W2:Y:S01]  /*0390*/  @!P0 LDG.E R22, desc[UR4][R10.64] ;  /* 0x000000040a168981 */ /* 0x000ea2000c1e1900 */
[----:B---3--:R-:W-:-:S03]  /*03a0*/  @P1 LOP3.LUT R7, R7, R26, RZ, 0x3c, !PT ;  /* 0x0000001a07071212 */ /* 0x008fc600078e3cff */
[----:B------:R-:W3:Y:S01]  /*03b0*/  @P4 LDG.E R26, desc[UR4][R10.64+0x60] ;  /* 0x000060040a1a4981 */ /* 0x000ee2000c1e1900 */
[----:B----4-:R-:W-:-:S03]  /*03c0*/  @P2 LOP3.LUT R7, R7, R28, RZ, 0x3c, !PT ;  /* 0x0000001c07072212 */ /* 0x010fc600078e3cff */
[----:B------:R-:W4:Y:S01]  /*03d0*/  @P5 LDG.E R28, desc[UR4][R10.64+0x74] ;  /* 0x000074040a1c5981 */ /* 0x000f22000c1e1900 */
[----:B------:R-:W-:-:S03]  /*03e0*/  @P3 LOP3.LUT R7, R7, R23, RZ, 0x3c, !PT ;  /* 0x0000001707073212 */ /* 0x000fc600078e3cff */
[----:B------:R-:W4:Y:S01]  /*03f0*/  @!P0 LDG.E R23, desc[UR4][R10.64+0x4] ;  /* 0x000004040a178981 */ /* 0x000f22000c1e1900 */
[----:B--2---:R-:W-:-:S03]  /*0400*/  @!P0 LOP3.LUT R17, R17, R22, RZ, 0x3c, !PT ;  /* 0x0000001611118212 */ /* 0x004fc600078e3cff */
[----:B------:R-:W2:Y:S01]  /*0410*/  @!P0 LDG.E R22, desc[UR4][R10.64+0x8] ;  /* 0x000008040a168981 */ /* 0x000ea2000c1e1900 */
[----:B---3--:R-:W-:-:S03]  /*0420*/  @P4 LOP3.LUT R7, R7, R26, RZ, 0x3c, !PT ;  /* 0x0000001a07074212 */ /* 0x008fc600078e3cff */
[----:B------:R-:W3:Y:S01]  /*0430*/  @P1 LDG.E R26, desc[UR4][R10.64+0x14] ;  /* 0x000014040a1a1981 */ /* 0x000ee2000c1e1900 */
[----:B----4-:R-:W-:-:S03]  /*0440*/  @!P0 LOP3.LUT R4, R4, R23, RZ, 0x3c, !PT ;  /* 0x0000001704048212 */ /* 0x010fc600078e3cff */
[----:B------:R-:W4:Y:S01]  /*0450*/  @!P0 LDG.E R23, desc[UR4][R10.64+0xc] ;  /* 0x00000c040a178981 */ /* 0x000f22000c1e1900 */
[----:B--2---:R-:W-:-:S03]  /*0460*/  @!P0 LOP3.LUT R5, R5, R22, RZ, 0x3c, !PT ;  /* 0x0000001605058212 */ /* 0x004fc600078e3cff */
[----:B------:R-:W2:Y:S01]  /*0470*/  @P1 LDG.E R22, desc[UR4][R10.64+0x1c] ;  /* 0x00001c040a161981 */ /* 0x000ea2000c1e1900 */
[----:B---3--:R-:W-:-:S03]  /*0480*/  @P1 LOP3.LUT R17, R17, R26, RZ, 0x3c, !PT ;  /* 0x0000001a11111212 */ /* 0x008fc600078e3cff */
[----:B------:R-:W3:Y:S01]  /*0490*/  @P2 LDG.E R26, desc[UR4][R10.64+0x28] ;  /* 0x000028040a1a2981 */ /* 0x000ee2000c1e1900 */
[----:B----4-:R-:W-:-:S03]  /*04a0*/  @!P0 LOP3.LUT R6, R6, R23, RZ, 0x3c, !PT ;  /* 0x0000001706068212 */ /* 0x010fc600078e3cff */
[----:B------:R-:W4:Y:S01]  /*04b0*/  @P1 LDG.E R23, desc[UR4][R10.64+0x18] ;  /* 0x000018040a171981 */ /* 0x000f22000c1e1900 */
[----:B------:R-:W-:-:S03]  /*04c0*/  @P1 LOP3.LUT R6, R6, R25, RZ, 0x3c, !PT ;  /* 0x0000001906061212 */ /* 0x000fc600078e3cff */
[----:B------:R-:W4:Y:S01]  /*04d0*/  @P2 LDG.E R25, desc[UR4][R10.64+0x34] ;  /* 0x000034040a192981 */ /* 0x000f22000c1e1900 */
[----:B--2---:R-:W-:-:S03]  /*04e0*/  @P1 LOP3.LUT R5, R5, R22, RZ, 0x3c, !PT ;  /* 0x0000001605051212 */ /* 0x004fc600078e3cff */
[----:B------:R-:W2:Y:S01]  /*04f0*/  @P2 LDG.E R22, desc[UR4][R10.64+0x30] ;  /* 0x000030040a162981 */ /* 0x000ea2000c1e1900 */
[----:B---3--:R-:W-:-:S03]  /*0500*/  @P2 LOP3.LUT R17, R17, R26, RZ, 0x3c, !PT ;  /* 0x0000001a11112212 */ /* 0x008fc600078e3cff */
[----:B------:R-:W3:Y:S01]  /*0510*/  @P3 LDG.E R26, desc[UR4][R10.64+0x3c] ;  /* 0x00003c040a1a3981 */ /* 0x000ee2000c1e1900 */
[----:B----4-:R-:W-:-:S03]  /*0520*/  @P1 LOP3.LUT R4, R4, R23, RZ, 0x3c, !PT ;  /* 0x0000001704041212 */ /* 0x010fc600078e3cff */
        /* <DEDUP_REMOVED lines=25> */
[----:B------:R-:W-:Y:S02]  /*06c0*/  LOP3.LUT P0, RZ, R24, 0x80, RZ, 0xc0, !PT ;  /* 0x0000008018ff7812 */ /* 0x000fe4000780c0ff */
[----:B------:R-:W-:Y:S02]  /*06d0*/  @P5 LOP3.LUT R6, R6, R25, RZ, 0x3c, !PT ;  /* 0x0000001906065212 */ /* 0x000fe400078e3cff */
[----:B------:R-:W4:Y:S01]  /*06e0*/  @P6 LDG.E R25, desc[UR4][R10.64+0x84] ;  /* 0x000084040a196981 */ /* 0x000f22000c1e1900 */
[----:B--2---:R-:W-:-:S03]  /*06f0*/  @P5 LOP3.LUT R5, R5, R22, RZ, 0x3c, !PT ;  /* 0x0000001605055212 */ /* 0x004fc600078e3cff */
[----:B------:R-:W2:Y:S01]  /*0700*/  @P6 LDG.E R22, desc[UR4][R10.64+0x80] ;  /* 0x000080040a166981 */ /* 0x000ea2000c1e1900 */
[----:B---3--:R-:W-:-:S04]  /*0710*/  @P6 LOP3.LUT R17, R17, R26, RZ, 0x3c, !PT ;  /* 0x0000001a11116212 */ /* 0x008fc800078e3cff */
[----:B------:R-:W3:Y:S01]  /*0720*/  @P0 LDG.E R26, desc[UR4][R10.64+0x8c] ;  /* 0x00008c040a1a0981 */ /* 0x000ee2000c1e1900 */
[----:B----4-:R-:W-:-:S03]  /*0730*/  @P5 LOP3.LUT R4, R4, R23, RZ, 0x3c, !PT ;  /* 0x0000001704045212 */ /* 0x010fc600078e3cff */
[----:B------:R-:W4:Y:S01]  /*0740*/  @P6 LDG.E R23, desc[UR4][R10.64+0x7c] ;  /* 0x00007c040a176981 */ /* 0x000f22000c1e1900 */
[----:B------:R-:W-:-:S03]  /*0750*/  @P5 LOP3.LUT R7, R7, R28, RZ, 0x3c, !PT ;  /* 0x0000001c07075212 */ /* 0x000fc600078e3cff */
        /* <DEDUP_REMOVED lines=9> */
[----:B------:R-:W-:Y:S02]  /*07f0*/  @P6 LOP3.LUT R7, R7, R28, RZ, 0x3c, !PT ;  /* 0x0000001c07076212 */ /* 0x000fe400078e3cff */
[----:B------:R-:W-:Y:S02]  /*0800*/  @P0 LOP3.LUT R6, R6, R25, RZ, 0x3c, !PT ;  /* 0x0000001906060212 */ /* 0x000fe400078e3cff */
[----:B--2---:R-:W-:Y:S02]  /*0810*/  @P0 LOP3.LUT R5, R5, R22, RZ, 0x3c, !PT ;  /* 0x0000001605050212 */ /* 0x004fe400078e3cff */
[----:B---3--:R-:W-:Y:S02]  /*0820*/  @P0 LOP3.LUT R7, R7, R26, RZ, 0x3c, !PT ;  /* 0x0000001a07070212 */ /* 0x008fe400078e3cff */
[----:B----4-:R-:W-:Y:S02]  /*0830*/  @P0 LOP3.LUT R4, R4, R23, RZ, 0x3c, !PT ;  /* 0x0000001704040212 */ /* 0x010fe400078e3cff */
[----:B------:R-:W-:-:S13]  /*0840*/  R2P PR, R24.B1, 0x7f ;  /* 0x0000007f18007804 */ /* 0x000fda0000001000 */
[----:B------:R-:W2:Y:S04]  /*0850*/  @P0 LDG.E R22, desc[UR4][R10.64+0xa0] ;  /* 0x0000a0040a160981 */ /* 0x000ea8000c1e1900 */
[----:B------:R-:W3:Y:S04]  /*0860*/  @P1 LDG.E R28, desc[UR4][R10.64+0xb4] ;  /* 0x0000b4040a1c1981 */ /* 0x000ee8000c1e1900 */
[----:B------:R-:W4:Y:S04]  /*0870*/  @P0 LDG.E R23, desc[UR4][R10.64+0xa4] ;  /* 0x0000a4040a170981 */ /* 0x000f28000c1e1900 */
[----:B------:R-:W4:Y:S04]  /*0880*/  @P0 LDG.E R26, desc[UR4][R10.64+0xa8] ;  /* 0x0000a8040a1a0981 */ /* 0x000f28000c1e1900 */
        /* <DEDUP_REMOVED lines=8> */
[----:B------:R-:W2:Y:S01]  /*0910*/  @P2 LDG.E R26, desc[UR4][R10.64+0xc8] ;  /* 0x0000c8040a1a2981 */ /* 0x000ea2000c1e1900 */
[----:B------:R-:W-:-:S03]  /*0920*/  @P0 LOP3.LUT R6, R6, R25, RZ, 0x3c, !PT ;  /* 0x0000001906060212 */ /* 0x000fc600078e3cff */
[----:B------:R-:W2:Y:S01]  /*0930*/  @P2 LDG.E R25, desc[UR4][R10.64+0xcc] ;  /* 0x0000cc040a192981 */ /* 0x000ea2000c1e1900 */
[----:B---3--:R-:W-:Y:S02]  /*0940*/  @P0 LOP3.LUT R7, R7, R28, RZ, 0x3c, !PT ;  /* 0x0000001c07070212 */ /* 0x008fe400078e3cff */
[----:B------:R-:W-:Y:S02]  /*0950*/  LOP3.LUT P0, RZ, R24, 0x8000, RZ, 0xc0, !PT ;  /* 0x0000800018ff7812 */ /* 0x000fe4000780c0ff */
[----:B----4-:R-:W-:Y:S01]  /*0960*/  @P1 LOP3.LUT R4, R4, R23, RZ, 0x3c, !PT ;  /* 0x0000001704041212 */ /* 0x010fe200078e3cff */
[----:B------:R-:W3:Y:S01]  /*0970*/  @P1 LDG.E R24, desc[UR4][R10.64+0xc4] ;  /* 0x0000c4040a181981 */ /* 0x000ee2000c1e1900 */
[----:B--2---:R-:W-:-:S03]  /*0980*/  @P1 LOP3.LUT R5, R5, R22, RZ, 0x3c, !PT ;  /* 0x0000001605051212 */ /* 0x004fc600078e3cff */
[----:B------:R-:W2:Y:S01]  /*0990*/  @P1 LDG.E R23, desc[UR4][R10.64+0xc0] ;  /* 0x0000c0040a171981 */ /* 0x000ea2000c1e1900 */
[----:B------:R-:W-:-:S03]  /*09a0*/  @P2 LOP3.LUT R17, R17, R26, RZ, 0x3c, !PT ;  /* 0x0000001a11112212 */ /* 0x000fc600078e3cff */
[----:B------:R-:W4:Y:S04]  /*09b0*/  @P3 LDG.E R26, desc[UR4][R10.64+0xdc] ;  /* 0x0000dc040a1a3981 */ /* 0x000f28000c1e1900 */
[----:B------:R-:W4:Y:S01]  /*09c0*/  @P2 LDG.E R22, desc[UR4][R10.64+0xd0] ;  /* 0x0000d0040a162981 */ /* 0x000f22000c1e1900 */
[----:B------:R-:W-:-:S03]  /*09d0*/  @P2 LOP3.LUT R4, R4, R25, RZ, 0x3c, !PT ;  /* 0x0000001904042212 */ /* 0x000fc600078e3cff */
[----:B------:R-:W4:Y:S04]  /*09e0*/  @P3 LDG.E R25, desc[UR4][R10.64+0xe0] ;  /* 0x0000e0040a193981 */ /* 0x000f28000c1e1900 */
[----:B------:R-:W4:Y:S01]  /*09f0*/  @P0 LDG.E R27, desc[UR4][R10.64+0x138] ;  /* 0x000138040a1b0981 */ /* 0x000f22000c1e1900 */
[----:B---3--:R-:W-:-:S03]  /*0a00*/  @P1 LOP3.LUT R7, R7, R24, RZ, 0x3c, !PT ;  /* 0x0000001807071212 */ /* 0x008fc600078e3cff */
[----:B------:R-:W3:Y:S01]  /*0a10*/  @P2 LDG.E R24, desc[UR4][R10.64+0xd8] ;  /* 0x0000d8040a182981 */ /* 0x000ee2000c1e1900 */
[----:B--2---:R-:W-:-:S03]  /*0a20*/  @P1 LOP3.LUT R6, R6, R23, RZ, 0x3c, !PT ;  /* 0x0000001706061212 */ /* 0x004fc600078e3cff */
[----:B------:R-:W2:Y:S01]  /*0a30*/  @P2 LDG.E R23, desc[UR4][R10.64+0xd4] ;  /* 0x0000d4040a172981 */ /* 0x000ea2000c1e1900 */
[----:B----4-:R-:W-:-:S03]  /*0a40*/  @P3 LOP3.LUT R17, R17, R26, RZ, 0x3c, !PT ;  /* 0x0000001a11113212 */ /* 0x010fc600078e3cff */
[----:B------:R-:W4:Y:S01]  /*0a50*/  @P4 LDG.E R26, desc[UR4][R10.64+0xf0] ;  /* 0x0000f0040a1a4981 */ /* 0x000f22000c1e1900 */
[----:B------:R-:W-:-:S03]  /*0a60*/  @P2 LOP3.LUT R5, R5, R22, RZ, 0x3c, !PT ;  /* 0x0000001605052212 */ /* 0x000fc600078e3cff */
[----:B------:R-:W4:Y:S01]  /*0a70*/  @P3 LDG.E R22, desc[UR4][R10.64+0xe4] ;  /* 0x0000e4040a163981 */ /* 0x000f22000c1e1900 */
[----:B------:R-:W-:-:S03]  /*0a80*/  @P3 LOP3.LUT R4, R4, R25, RZ, 0x3c, !PT ;  /* 0x0000001904043212 */ /* 0x000fc600078e3cff */
        /* <DEDUP_REMOVED lines=39> */
[----:B------:R-:W-:-:S05]  /*0d00*/  VIADD R21, R21, 0x10 ;  /* 0x0000001015157836 */ /* 0x000fca0000000000 */
[----:B------:R-:W-:Y:S02]  /*0d10*/  ISETP.NE.AND P1, PT, R21, 0x20, PT ;  /* 0x000000201500780c */ /* 0x000fe40003f25270 */
[----:B------:R-:W-:Y:S02]  /*0d20*/  @P0 LOP3.LUT R4, R4, R25, RZ, 0x3c, !PT ;  /* 0x0000001904040212 */ /* 0x000fe400078e3cff */
[----:B---3--:R-:W-:Y:S02]  /*0d30*/  @P6 LOP3.LUT R7, R7, R24, RZ, 0x3c, !PT ;  /* 0x0000001807076212 */ /* 0x008fe400078e3cff */
[----:B--2---:R-:W-:Y:S02]  /*0d40*/  @P6 LOP3.LUT R6, R6, R23, RZ, 0x3c, !PT ;  /* 0x0000001706066212 */ /* 0x004fe400078e3cff */
[----:B----4-:R-:W-:Y:S02]  /*0d50*/  @P0 LOP3.LUT R7, R7, R26, RZ, 0x3c, !PT ;  /* 0x0000001a07070212 */ /* 0x010fe400078e3cff */
[----:B------:R-:W-:-:S02]  /*0d60*/  @P0 LOP3.LUT R6, R6, R27, RZ, 0x3c, !PT ;  /* 0x0000001b06060212 */ /* 0x000fc400078e3cff */
[----:B------:R-:W-:Y:S01]  /*0d70*/  @P0 LOP3.LUT R5, R5, R22, RZ, 0x3c, !PT ;  /* 0x0000001605050212 */ /* 0x000fe200078e3cff */
[----:B------:R-:W-:Y:S06]  /*0d80*/  @P1 BRA `(.L_x_8) ;  /* 0xfffffff4004c1947 */ /* 0x000fec000383ffff */
[----:B------:R-:W-:-:S05]  /*0d90*/  VIADD R19, R19, 0x1 ;  /* 0x0000000113137836 */ /* 0x000fca0000000000 */
[----:B------:R-:W-:-:S13]  /*0da0*/  ISETP.NE.AND P0, PT, R19, 0x5, PT ;  /* 0x000000051300780c */ /* 0x000fda0003f05270 */
[----:B------:R-:W-:Y:S05]  /*0db0*/  @P0 BRA `(.L_x_9) ;  /* 0xfffffff400300947 */ /* 0x000fea000383ffff */
[----:B------:R1:W-:Y:S01]  /*0dc0*/  STG.E.64 desc[UR4][R2.64+0x8], R4 ;  /* 0x0000080402007986 */ /* 0x0003e2000c101b04 */
[----:B------:R-:W-:-:S03]  /*0dd0*/  VIADD R16, R16, 0x1 ;  /* 0x0000000110107836 */ /* 0x000fc60000000000 */
[----:B------:R1:W-:Y:S02]  /*0de0*/  STG.E.64 desc[UR4][R2.64+0x10], R6 ;  /* 0x0000100602007986 */ /* 0x0003e4000c101b04 */
[----:B------:R-:W-:Y:S02]  /*0df0*/  ISETP.GE.U32.AND P0, PT, R16, R15, PT ;  /* 0x0000000f1000720c */ /* 0x000fe40003f06070 */
[----:B------:R1:W-:Y:S11]  /*0e00*/  STG.E desc[UR4][R2.64+0x4], R17 ;  /* 0x0000041102007986 */ /* 0x0003f6000c101904 */
[----:B------:R-:W-:Y:S05]  /*0e10*/  @!P0 BRA `(.L_x_10) ;  /* 0xfffffff400088947 */ /* 0x000fea000383ffff */
.L_x_7:
[----:B------:R-:W-:Y:S05]  /*0e20*/  BSYNC.RECONVERGENT B1 ;  /* 0x0000000000017941 */ /* 0x000fea0003800200 */
.L_x_6:
[C---:B------:R-:W-:Y:S01]  /*0e30*/  ISETP.GT.U32.AND P0, PT, R13.reuse, 0x3, PT ;  /* 0x000000030d00780c */ /* 0x040fe20003f04070 */
[----:B------:R-:W-:Y:S01]  /*0e40*/  VIADD R14, R14, 0x1 ;  /* 0x000000010e0e7836 */ /* 0x000fe20000000000 */
[--C-:B------:R-:W-:Y:S02]  /*0e50*/  SHF.R.U64 R13, R13, 0x2, R12.reuse ;  /* 0x000000020d0d7819 */ /* 0x100fe4000000120c */
[----:B------:R-:W-:Y:S02]  /*0e60*/  ISETP.GT.U32.AND.EX P0, PT, R12, RZ, PT, P0 ;  /* 0x000000ff0c00720c */ /* 0x000fe40003f04100 */
[----:B------:R-:W-:-:S11]  /*0e70*/  SHF.R.U32.HI R12, RZ, 0x2, R12 ;  /* 0x00000002ff0c7819 */ /* 0x000fd6000001160c */
[----:B------:R-:W-:Y:S05]  /*0e80*/  @P0 BRA `(.L_x_11) ;  /* 0xfffffff000cc0947 */ /* 0x000fea000383ffff */
.L_x_5:
[----:B------:R-:W-:Y:S05]  /*0e90*/  BSYNC.RECONVERGENT B0 ;  /* 0x0000000000007941 */ /* 0x000fea0003800200 */
.L_x_4:
[----:B------:R-:W2:Y:S01]  /*0ea0*/  LDC.64 R12, c[0x0][0x380] ;  /* 0x0000e000ff0c7b82 */ /* 0x000ea20000000a00 */
[----:B0-----:R-:W-:Y:S01]  /*0eb0*/  IMAD R11, R0, 0xa, RZ ;  /* 0x0000000a000b7824 */ /* 0x001fe200078e02ff */
[----:B------:R-:W-:Y:S04]  /*0ec0*/  STG.E.64 desc[UR4][R2.64+0x18], RZ ;  /* 0x000018ff02007986 */ /* 0x000fe8000c101b04 */
[----:B------:R-:W-:Y:S02]  /*0ed0*/  STG.E desc[UR4][R2.64+0x20], RZ ;  /* 0x000020ff02007986 */ /* 0x000fe4000c101904 */
[----:B-1----:R-:W0:Y:S02]  /*0ee0*/  LDC.64 R4, c[0x0][0x388] ;  /* 0x0000e200ff047b82 */ /* 0x002e240000000a00 */
[----:B------:R-:W-:Y:S01]  /*0ef0*/  STG.E.64 desc[UR4][R2.64+0x28], RZ ;  /* 0x000028ff02007986 */ /* 0x000fe2000c101b04 */
[----:B--2---:R-:W-:-:S05]  /*0f00*/  IMAD.WIDE R12, R11, 0x4, R12 ;  /* 0x000000040b0c7825 */ /* 0x004fca00078e020c */
[----:B------:R-:W-:Y:S04]  /*0f10*/  STG.E desc[UR4][R12.64], RZ ;  /* 0x000000ff0c007986 */ /* 0x000fe8000c101904 */
        /* <DEDUP_REMOVED lines=8> */
[----:B------:R1:W-:Y:S04]  /*0fa0*/  STG.E desc[UR4][R12.64+0x24], RZ ;  /* 0x000024ff0c007986 */ /* 0x0003e8000c101904 */
[----:B------:R-:W2:Y:S04]  /*0fb0*/  LDG.E.64 R14, desc[UR4][R2.64] ;  /* 0x00000004020e7981 */ /* 0x000ea8000c1e1b00 */
[----:B------:R-:W3:Y:S04]  /*0fc0*/  LDG.E.64 R6, desc[UR4][R2.64+0x10] ;  /* 0x0000100402067981 */ /* 0x000ee8000c1e1b00 */
[----:B------:R-:W4:Y:S01]  /*0fd0*/  LDG.E.64 R8, desc[UR4][R2.64+0x8] ;  /* 0x0000080402087981 */ /* 0x000f22000c1e1b00 */
[----:B0-----:R-:W-:Y:S01]  /*0fe0*/  IMAD.WIDE R4, R11, 0x4, R4 ;  /* 0x000000040b047825 */ /* 0x001fe200078e0204 */
[----:B--2---:R-:W-:-:S04]  /*0ff0*/  SHF.R.U32.HI R0, RZ, 0x2, R15 ;  /* 0x00000002ff007819 */ /* 0x004fc8000001160f */
[----:B------:R-:W-:Y:S01]  /*1000*/  LOP3.LUT R0, R0, R15, RZ, 0x3c, !PT ;  /* 0x0000000f00007212 */ /* 0x000fe200078e3cff */
[----:B---3--:R-:W-:Y:S02]  /*1010*/  IMAD.SHL.U32 R15, R7, 0x10, RZ ;  /* 0x00000010070f7824 */ /* 0x008fe400078e00ff */
[----:B------:R-:W-:Y:S02]  /*1020*/  IMAD.MOV.U32 R19, RZ, RZ, R6 ;  /* 0x000000ffff137224 */ /* 0x000fe400078e0006 */
[C---:B------:R-:W-:Y:S02]  /*1030*/  IMAD.SHL.U32 R10, R0.reuse, 0x2, RZ ;  /* 0x00000002000a7824 */ /* 0x040fe400078e00ff */
[----:B------:R-:W-:Y:S02]  /*1040*/  IMAD.MOV.U32 R20, RZ, RZ, R7 ;  /* 0x000000ffff147224 */ /* 0x000fe400078e0007 */
[----:B----4-:R-:W-:Y:S01]  /*1050*/  IMAD.MOV.U32 R18, RZ, RZ, R9 ;  /* 0x000000ffff127224 */ /* 0x010fe200078e0009 */
[----:B------:R-:W-:Y:S01]  /*1060*/  LOP3.LUT R0, R0, R10, R15, 0x96, !PT ;  /* 0x0000000a00007212 */ /* 0x000fe200078e960f */
[----:B------:R-:W-:-:S02]  /*1070*/  VIADD R10, R14, 0x587c5 ;  /* 0x000587c50e0a7836 */ /* 0x000fc40000000000 */
[----:B------:R-:W-:Y:S01]  /*1080*/  IMAD.MOV.U32 R11, RZ, RZ, R8 ;  /* 0x000000ffff0b7224 */ /* 0x000fe200078e0008 */
[----:B------:R-:W-:Y:S01]  /*1090*/  LOP3.LUT R21, R0, R7, RZ, 0x3c, !PT ;  /* 0x0000000700157212 */ /* 0x000fe200078e3cff */
[----:B------:R-:W-:Y:S01]  /*10a0*/  IMAD.MOV.U32 R0, RZ, RZ, 0x2f800000 ;  /* 0x2f800000ff007424 */ /* 0x000fe200078e00ff */
[----:B------:R0:W-:Y:S03]  /*10b0*/  STG.E.64 desc[UR4][R2.64+0x8], R18 ;  /* 0x0000081202007986 */ /* 0x0001e6000c101b04 */
[----:B-1----:R-:W-:Y:S01]  /*10c0*/  IMAD.IADD R12, R21, 0x1, R10 ;  /* 0x00000001150c7824 */ /* 0x002fe200078e020a */
[----:B------:R1:W-:Y:S04]  /*10d0*/  STG.E.64 desc[UR4][R2.64+0x10], R20 ;  /* 0x0000101402007986 */ /* 0x0003e8000c101b04 */
[----:B------:R-:W-:Y:S01]  /*10e0*/  I2FP.F32.U32 R13, R12 ;  /* 0x0000000c000d7245 */ /* 0x000fe20000201000 */
[----:B------:R2:W-:Y:S04]  /*10f0*/  STG.E.64 desc[UR4][R2.64], R10 ;  /* 0x0000000a02007986 */ /* 0x0005e8000c101b04 */
[----:B------:R-:W-:-:S05]  /*1100*/  FFMA R13, R13, R0, 1.1641532182693481445e-10 ;  /* 0x2f0000000d0d7423 */ /* 0x000fca0000000000 */
[----:B------:R-:W-:-:S05]  /*1110*/  FSET.BF.LT.AND R13, R13, 0.30000001192092895508, PT ;  /* 0x3e99999a0d0d780a */ /* 0x000fca0003801000 */
[----:B------:R3:W-:Y:S04]  /*1120*/  STG.E desc[UR4][R4.64], R13 ;  /* 0x0000000d04007986 */ /* 0x0007e8000c101904 */
[----:B------:R-:W4:Y:S04]  /*1130*/  LDG.E.64 R14, desc[UR4][R2.64] ;  /* 0x00000004020e7981 */ /* 0x000f28000c1e1b00 */
[----:B------:R-:W5:Y:S04]  /*1140*/  LDG.E.64 R8, desc[UR4][R2.64+0x10] ;  /* 0x0000100402087981 */ /* 0x000f68000c1e1b00 */
[----:B------:R-:W2:Y:S01]  /*1150*/  LDG.E.64 R6, desc[UR4][R2.64+0x8] ;  /* 0x0000080402067981 */ /* 0x000ea2000c1e1b00 */
[----:B----4-:R-:W-:Y:S01]  /*1160*/  SHF.R.U32.HI R12, RZ, 0x2, R15 ;  /* 0x00000002ff0c7819 */ /* 0x010fe2000001160f */
[----:B------:R-:W-:-:S03]  /*1170*/  VIADD R14, R14, 0x587c5 ;  /* 0x000587c50e0e7836 */ /* 0x000fc60000000000 */
[----:B------:R-:W-:Y:S01]  /*1180*/  LOP3.LUT R12, R12, R15, RZ, 0x3c, !PT ;  /* 0x0000000f0c0c7212 */ /* 0x000fe200078e3cff */
[----:B-----5:R-:W-:Y:S02]  /*1190*/  IMAD.SHL.U32 R15, R9, 0x10, RZ ;  /* 0x00000010090f7824 */ /* 0x020fe400078e00ff */
[----:B0-----:R-:W-:Y:S02]  /*11a0*/  IMAD.MOV.U32 R19, RZ, RZ, R8 ;  /* 0x000000ffff137224 */ /* 0x001fe400078e0008 */
[C---:B------:R-:W-:Y:S02]  /*11b0*/  IMAD.SHL.U32 R16, R12.reuse, 0x2, RZ ;  /* 0x000000020c107824 */ /* 0x040fe400078e00ff */
[----:B-1----:R-:W-:Y:S02]  /*11c0*/  IMAD.MOV.U32 R20, RZ, RZ, R9 ;  /* 0x000000ffff147224 */ /* 0x002fe400078e0009 */
[----:B--2---:R-:W-:Y:S01]  /*11d0*/  IMAD.MOV.U32 R18, RZ, RZ, R7 ;  /* 0x000000ffff127224 */ /* 0x004fe200078e0007 */
[----:B------:R-:W-:Y:S01]  /*11e0*/  LOP3.LUT R16, R12, R16, R15, 0x96, !PT ;  /* 0x000000100c107212 */ /* 0x000fe200078e960f */
[----:B------:R-:W-:-:S03]  /*11f0*/  IMAD.MOV.U32 R15, RZ, RZ, R6 ;  /* 0x000000ffff0f7224 */ /* 0x000fc600078e0006 */
[----:B------:R-:W-:Y:S01]  /*1200*/  LOP3.LUT R21, R16, R9, RZ, 0x3c, !PT ;  /* 0x0000000910157212 */ /* 0x000fe200078e3cff */
[----:B------:R0:W-:Y:S04]  /*1210*/  STG.E.64 desc[UR4][R2.64+0x8], R18 ;  /* 0x0000081202007986 */ /* 0x0001e8000c101b04 */
[----:B------:R-:W-:Y:S01]  /*1220*/  IMAD.IADD R10, R21, 0x1, R14 ;  /* 0x00000001150a7824 */ /* 0x000fe200078e020e */
[----:B------:R1:W-:Y:S04]  /*1230*/  STG.E.64 desc[UR4][R2.64+0x10], R20 ;  /* 0x0000101402007986 */ /* 0x0003e8000c101b04 */
[----:B------:R-:W-:Y:S01]  /*1240*/  I2FP.F32.U32 R11, R10 ;  /* 0x0000000a000b7245 */ /* 0x000fe20000201000 */
[----:B------:R-:W-:Y:S04]  /*1250*/  STG.E.64 desc[UR4][R2.64], R14 ;  /* 0x0000000e02007986 */ /* 0x000fe8000c101b04 */
[----:B------:R-:W-:-:S05]  /*1260*/  FFMA R11, R11, R0, 1.1641532182693481445e-10 ;  /* 0x2f0000000b0b7423 */ /* 0x000fca0000000000 */
[----:B------:R-:W-:-:S05]  /*1270*/  FSET.BF.LT.AND R11, R11, 0.30000001192092895508, PT ;  /* 0x3e99999a0b0b780a */ /* 0x000fca0003801000 */
[----:B------:R2:W-:Y:S04]  /*1280*/  STG.E desc[UR4][R4.64+0x4], R11 ;  /* 0x0000040b04007986 */ /* 0x0005e8000c101904 */
[----:B---3--:R-:W3:Y:S04]  /*1290*/  LDG.E.64 R12, desc[UR4][R2.64] ;  /* 0x00000004020c7981 */ /* 0x008ee8000c1e1b00 */
[----:B------:R-:W4:Y:S04]  /*12a0*/  LDG.E.64 R8, desc[UR4][R2.64+0x10] ;  /* 0x0000100402087981 */ /* 0x000f28000c1e1b00 */
[----:B------:R-:W5:Y:S01]  /*12b0*/  LDG.E.64 R6, desc[UR4][R2.64+0x8] ;  /* 0x0000080402067981 */ /* 0x000f62000c1e1b00 */
[----:B---3--:R-:W-:Y:S01]  /*12c0*/  SHF.R.U32.HI R10, RZ, 0x2, R13 ;  /* 0x00000002ff0a7819 */ /* 0x008fe2000001160d */
[----:B------:R-:W-:-:S03]  /*12d0*/  VIADD R12, R12, 0x587c5 ;  /* 0x000587c50c0c7836 */ /* 0x000fc60000000000 */
[----:B------:R-:W-:Y:S01]  /*12e0*/  LOP3.LUT R10, R10, R13, RZ, 0x3c, !PT ;  /* 0x0000000d0a0a7212 */ /* 0x000fe200078e3cff */
[----:B----4-:R-:W-:Y:S02]  /*12f0*/  IMAD.SHL.U32 R13, R9, 0x10, RZ ;  /* 0x00000010090d7824 */ /* 0x010fe400078e00ff */
[----:B0-----:R-:W-:Y:S02]  /*1300*/  IMAD.MOV.U32 R19, RZ, RZ, R8 ;  /* 0x000000ffff137224 */ /* 0x001fe400078e0008 */
[C---:B------:R-:W-:Y:S02]  /*1310*/  IMAD.SHL.U32 R16, R10.reuse, 0x2, RZ ;  /* 0x000000020a107824 */ /* 0x040fe400078e00ff */
[----:B-1----:R-:W-:Y:S02]  /*1320*/  IMAD.MOV.U32 R20, RZ, RZ, R9 ;  /* 0x000000ffff147224 */ /* 0x002fe400078e0009 */
[----:B-----5:R-:W-:Y:S01]  /*1330*/  IMAD.MOV.U32 R18, RZ, RZ, R7 ;  /* 0x000000ffff127224 */ /* 0x020fe200078e0007 */
[----:B------:R-:W-:Y:S01]  /*1340*/  LOP3.LUT R16, R10, R16, R13, 0x96, !PT ;  /* 0x000000100a107212 */ /* 0x000fe200078e960d */
[----:B------:R-:W-:-:S03]  /*1350*/  IMAD.MOV.U32 R13, RZ, RZ, R6 ;  /* 0x000000ffff0d7224 */ /* 0x000fc600078e0006 */
[----:B------:R-:W-:Y:S01]  /*1360*/  LOP3.LUT R21, R16, R9, RZ, 0x3c, !PT ;  /* 0x0000000910157212 */ /* 0x000fe200078e3cff */
[----:B------:R0:W-:Y:S04]  /*1370*/  STG.E.64 desc[UR4][R2.64+0x8], R18 ;  /* 0x0000081202007986 */ /* 0x0001e8000c101b04 */
[----:B------:R-:W-:Y:S01]  /*1380*/  IMAD.IADD R10, R21, 0x1, R12 ;  /* 0x00000001150a7824 */ /* 0x000fe200078e020c */
[----:B------:R1:W-:Y:S04]  /*1390*/  STG.E.64 desc[UR4][R2.64+0x10], R20 ;  /* 0x0000101402007986 */ /* 0x0003e8000c101b04 */
[----:B--2---:R-:W-:Y:S01]  /*13a0*/  I2FP.F32.U32 R11, R10 ;  /* 0x0000000a000b7245 */ /* 0x004fe20000201000 */
[----:B------:R-:W-:Y:S04]  /*13b0*/  STG.E.64 desc[UR4][R2.64], R12 ;  /* 0x0000000c02007986 */ /* 0x000fe8000c101b04 */
[----:B------:R-:W-:-:S05]  /*13c0*/  FFMA R11, R11, R0, 1.1641532182693481445e-10 ;  /* 0x2f0000000b0b7423 */ /* 0x000fca0000000000 */
[----:B------:R-:W-:-:S05]  /*13d0*/  FSET.BF.LT.AND R11, R11, 0.30000001192092895508, PT ;  /* 0x3e99999a0b0b780a */ /* 0x000fca0003801000 */
[----:B------:R2:W-:Y:S04]  /*13e0*/  STG.E desc[UR4][R4.64+0x8], R11 ;  /* 0x0000080b04007986 */ /* 0x0005e8000c101904 */
[----:B------:R-:W3:Y:S04]  /*13f0*/  LDG.E.64 R14, desc[UR4][R2.64] ;  /* 0x00000004020e7981 */ /* 0x000ee8000c1e1b00 */
        /* <DEDUP_REMOVED lines=123> */
[----:B------:R-:W-:Y:S04]  /*1bb0*/  STG.E.64 desc[UR4][R2.64+0x8], R18 ;  /* 0x0000081202007986 */ /* 0x000fe8000c101b04 */
[----:B------:R-:W-:Y:S01]  /*1bc0*/  IMAD.IADD R10, R21, 0x1, R12 ;  /* 0x00000001150a7824 */ /* 0x000fe200078e020c */
[----:B------:R-:W-:Y:S04]  /*1bd0*/  STG.E.64 desc[UR4][R2.64+0x10], R20 ;  /* 0x0000101402007986 */ /* 0x000fe8000c101b04 */
[----:B--2---:R-:W-:Y:S01]  /*1be0*/  I2FP.F32.U32 R11, R10 ;  /* 0x0000000a000b7245 */ /* 0x004fe20000201000 */
[----:B------:R0:W-:Y:S04]  /*1bf0*/  STG.E.64 desc[UR4][R2.64], R12 ;  /* 0x0000000c02007986 */ /* 0x0001e8000c101b04 */
[----:B------:R-:W-:-:S05]  /*1c00*/  FFMA R11, R11, R0, 1.1641532182693481445e-10 ;  /* 0x2f0000000b0b7423 */ /* 0x000fca0000000000 */
[----:B------:R-:W-:-:S05]  /*1c10*/  FSET.BF.LT.AND R11, R11, 0.30000001192092895508, PT ;  /* 0x3e99999a0b0b780a */ /* 0x000fca0003801000 */
[----:B------:R1:W-:Y:S04]  /*1c20*/  STG.E desc[UR4][R4.64+0x20], R11 ;  /* 0x0000200b04007986 */ /* 0x0003e8000c101904 */
[----:B------:R-:W2:Y:S04]  /*1c30*/  LDG.E.64 R14, desc[UR4][R2.64] ;  /* 0x00000004020e7981 */ /* 0x000ea8000c1e1b00 */
[----:B------:R-:W3:Y:S04]  /*1c40*/  LDG.E.64 R6, desc[UR4][R2.64+0x10] ;  /* 0x0000100402067981 */ /* 0x000ee8000c1e1b00 */
[----:B------:R-:W4:Y:S01]  /*1c50*/  LDG.E.64 R8, desc[UR4][R2.64+0x8] ;  /* 0x0000080402087981 */ /* 0x000f22000c1e1b00 */
[----:B--2---:R-:W-:Y:S01]  /*1c60*/  SHF.R.U32.HI R10, RZ, 0x2, R15 ;  /* 0x00000002ff0a7819 */ /* 0x004fe2000001160f */
[----:B------:R-:W-:-:S03]  /*1c70*/  VIADD R14, R14, 0x587c5 ;  /* 0x000587c50e0e7836 */ /* 0x000fc60000000000 */
[----:B------:R-:W-:Y:S01]  /*1c80*/  LOP3.LUT R10, R10, R15, RZ, 0x3c, !PT ;  /* 0x0000000f0a0a7212 */ /* 0x000fe200078e3cff */
[----:B---3--:R-:W-:Y:S02]  /*1c90*/  IMAD.SHL.U32 R15, R7, 0x10, RZ ;  /* 0x00000010070f7824 */ /* 0x008fe400078e00ff */
[----:B0-----:R-:W-:Y:S02]  /*1ca0*/  IMAD.MOV.U32 R12, RZ, RZ, R7 ;  /* 0x000000ffff0c7224 */ /* 0x001fe400078e0007 */
[----:B------:R-:W-:-:S05]  /*1cb0*/  IMAD.SHL.U32 R16, R10, 0x2, RZ ;  /* 0x000000020a107824 */ /* 0x000fca00078e00ff */
[----:B------:R-:W-:Y:S01]  /*1cc0*/  LOP3.LUT R16, R10, R16, R15, 0x96, !PT ;  /* 0x000000100a107212 */ /* 0x000fe200078e960f */
[----:B----4-:R-:W-:Y:S02]  /*1cd0*/  IMAD.MOV.U32 R15, RZ, RZ, R8 ;  /* 0x000000ffff0f7224 */ /* 0x010fe400078e0008 */
[----:B------:R-:W-:Y:S01]  /*1ce0*/  IMAD.MOV.U32 R8, RZ, RZ, R9 ;  /* 0x000000ffff087224 */ /* 0x000fe200078e0009 */
[----:B------:R-:W-:Y:S01]  /*1cf0*/  LOP3.LUT R13, R16, R7, RZ, 0x3c, !PT ;  /* 0x00000007100d7212 */ /* 0x000fe200078e3cff */
[----:B------:R-:W-:Y:S01]  /*1d00*/  IMAD.MOV.U32 R9, RZ, RZ, R6 ;  /* 0x000000ffff097224 */ /* 0x000fe200078e0006 */
[----:B------:R-:W-:Y:S03]  /*1d10*/  STG.E.64 desc[UR4][R2.64], R14 ;  /* 0x0000000e02007986 */ /* 0x000fe6000c101b04 */
[----:B------:R-:W-:Y:S01]  /*1d20*/  IMAD.IADD R10, R13, 0x1, R14 ;  /* 0x000000010d0a7824 */ /* 0x000fe200078e020e */
[----:B------:R-:W-:Y:S04]  /*1d30*/  STG.E.64 desc[UR4][R2.64+0x8], R8 ;  /* 0x0000080802007986 */ /* 0x000fe8000c101b04 */
[----:B-1----:R-:W-:Y:S01]  /*1d40*/  I2FP.F32.U32 R11, R10 ;  /* 0x0000000a000b7245 */ /* 0x002fe20000201000 */
[----:B------:R-:W-:Y:S04]  /*1d50*/  STG.E.64 desc[UR4][R2.64+0x10], R12 ;  /* 0x0000100c02007986 */ /* 0x000fe8000c101b04 */
[----:B------:R-:W-:-:S05]  /*1d60*/  FFMA R11, R11, R0, 1.1641532182693481445e-10 ;  /* 0x2f0000000b0b7423 */ /* 0x000fca0000000000 */
[----:B------:R-:W-:-:S05]  /*1d70*/  FSET.BF.LT.AND R11, R11, 0.30000001192092895508, PT ;  /* 0x3e99999a0b0b780a */ /* 0x000fca0003801000 */
[----:B------:R-:W-:Y:S01]  /*1d80*/  STG.E desc[UR4][R4.64+0x24], R11 ;  /* 0x0000240b04007986 */ /* 0x000fe2000c101904 */
[----:B------:R-:W-:Y:S05]  /*1d90*/  EXIT ;  /* 0x000000000000794d */ /* 0x000fea0003800000 */
.L_x_12:
        /* <DEDUP_REMOVED lines=14> */
.L_x_14:


//--------------------- .nv.global.init           --------------------------
	.section	.nv.global.init,"aw",@progbits
	.align	4
.nv.global.init:
	.type		mrg32k3aM1SubSeq,@object
	.size		mrg32k3aM1SubSeq,(mrg32k3aM2SubSeq - mrg32k3aM1SubSeq)
mrg32k3aM1SubSeq:
        /*0000*/ 	.byte	0x0b, 0xcc, 0xee, 0x04, 0x73, 0x29, 0x8b, 0x6f, 0xf6, 0x53, 0x03, 0xf6, 0x23, 0xf6, 0xea, 0xda
        /* <DEDUP_REMOVED lines=125> */
	.type		mrg32k3aM2SubSeq,@object
	.size		mrg32k3aM2SubSeq,(mrg32k3aM1 - mrg32k3aM2SubSeq)
mrg32k3aM2SubSeq:
        /* <DEDUP_REMOVED lines=126> */
	.type		mrg32k3aM1,@object
	.size		mrg32k3aM1,(mrg32k3aM1Seq - mrg32k3aM1)
mrg32k3aM1:
        /* <DEDUP_REMOVED lines=144> */
	.type		mrg32k3aM1Seq,@object
	.size		mrg32k3aM1Seq,(mrg32k3aM2 - mrg32k3aM1Seq)
mrg32k3aM1Seq:
        /* <DEDUP_REMOVED lines=144> */
	.type		mrg32k3aM2,@object
	.size		mrg32k3aM2,(mrg32k3aM2Seq - mrg32k3aM2)
mrg32k3aM2:
        /* <DEDUP_REMOVED lines=144> */
	.type		mrg32k3aM2Seq,@object
	.size		mrg32k3aM2Seq,(precalc_xorwow_matrix - mrg32k3aM2Seq)
mrg32k3aM2Seq:
        /* <DEDUP_REMOVED lines=144> */
	.type		precalc_xorwow_matrix,@object
	.size		precalc_xorwow_matrix,(precalc_xorwow_offset_matrix - precalc_xorwow_matrix)
precalc_xorwow_matrix:
        /* <DEDUP_REMOVED lines=6400> */
	.type		precalc_xorwow_offset_matrix,@object
	.size		precalc_xorwow_offset_matrix,(.L_1 - precalc_xorwow_offset_matrix)
precalc_xorwow_offset_matrix:
        /* <DEDUP_REMOVED lines=6400> */
.L_1:


//--------------------- .nv.shared.reserved.0     --------------------------
	.section	.nv.shared.reserved.0,"aw",@nobits
	.weak		__nv_reservedSMEM_offset_0_alias
	.size		__nv_reservedSMEM_offset_0_alias, 0, 64
	.other		__nv_reservedSMEM_offset_0_alias,@"STO_CUDA_RESERVED_SHARED STV_DEFAULT"
__nv_reservedSMEM_offset_0_alias:
	.zero		0
	.zero		64


//--------------------- .nv.constant0._Z15q_learning_stepPfS_P17curandStateXORWOWi --------------------------
	.section	.nv.constant0._Z15q_learning_stepPfS_P17curandStateXORWOWi,"a",@progbits
	.sectionflags	@""
	.align	4
.nv.constant0._Z15q_learning_stepPfS_P17curandStateXORWOWi:
	.zero		924


//--------------------- .nv.constant0._Z16init_environmentPfS_P17curandStateXORWOWj --------------------------
	.section	.nv.constant0._Z16init_environmentPfS_P17curandStateXORWOWj,"a",@progbits
	.sectionflags	@""
	.align	4
.nv.constant0._Z16init_environmentPfS_P17curandStateXORWOWj:
	.zero		924


//--------------------- SYMBOLS --------------------------

	.type		.nv.reservedSmem.offset0,@object
	.size		.nv.reservedSmem.offset0,0x4
